	.target	sm_90a

	.elftype	@"ET_EXEC"


//--------------------- .note.nv.tkinfo           --------------------------
	.section	.note.nv.tkinfo,"",@"SHT_NOTE"
	.sectionflags	@"SHF_NOTE_NV_TKINFO"
	.tkinfo
        /*0018*/ 	.word	0x00000002
        /*0030*/ 	.string	""
        /*0030*/ 	.string	"ptxas"
        /*0030*/ 	.string	"Cuda compilation tools, release 13.0, V13.0.88"
        /*0030*/ 	.string	"Build cuda_13.0.r13.0/compiler.36424714_0"
        /*0030*/ 	.string	"-arch sm_90a -m 64 "



//--------------------- .note.nv.cuinfo           --------------------------
	.section	.note.nv.cuinfo,"",@"SHT_NOTE"
	.sectionflags	@"SHF_NOTE_NV_CUINFO"
        /*0018*/ 	.short	0x0002
        /*001a*/ 	.short	0x005a
        /*001c*/ 	.short	0x0082
	.zero		2


//--------------------- .nv.info                  --------------------------
	.section	.nv.info,"",@"SHT_CUDA_INFO"
	.align	4


	//----- nvinfo : EIATTR_REGCOUNT
	.align		4
        /*0000*/ 	.byte	0x04, 0x2f
        /*0002*/ 	.short	(.L_18 - .L_17)
	.align		4
.L_17:
        /*0004*/ 	.word	index@(_ZN7cutlass13device_kernelINS_4gemm6kernel13GemmUniversalIN4cute5tupleIJiiiiEEENS1_10collective13CollectiveMmaINS1_34MainloopSm90TmaGmmaWarpSpecializedILi8ENS5_IJNS4_1CILi1EEESB_SB_EEENS1_35KernelTmaWarpSpecializedCooperativeEEENS5_IJNSA_ILi128EEENSA_ILi64EEESG_EEENS_10bfloat16_tENS5_IJlSB_lEEESI_SJ_NS4_8TiledMMAINS4_8MMA_AtomIJNS4_4SM904GMMA27MMA_64x64x16_F32BF16BF16_SSILNSN_5MajorE0ELSP_0ELNSN_7ScaleInE1ELSQ_1EEEEEENS4_6LayoutINS5_IJNSA_ILi2EEESB_SB_EEENS5_IJSB_NSA_ILi0EEESW_EEEEENS5_IJNS4_10UnderscoreESZ_SZ_EEEEENS4_13SM90_TMA_LOADENS4_14ComposedLayoutINS4_7SwizzleILi3ELi4ELi3EEENS4_18smem_ptr_flag_bitsILi16EEENST_INS5_IJNSA_ILi8EEESG_EEENS5_IJSG_SB_EEEEEEEvNS4_8identityES12_S1C_vS1D_EENS_8epilogue10collective18CollectiveEpilogueINS1F_22Sm90TmaWarpSpecializedILi3ELi2ELi16ELb1ELb0EEEJSH_NS5_IJSF_NSA_ILi32EEEEEESI_SJ_SI_SJ_NS1F_6fusion15FusionCallbacksIS1J_NS1M_13LinCombEltActINS1F_6thread4SiLuESI_fSI_fLNS_15FloatRoundStyleE2EEESH_S1L_JEEES12_NS13_INS14_ILi2ELi4ELi3EEES17_NST_INS5_IJS18_S1K_EEENS5_IJS1K_SB_EEEEEEENS4_17SM75_U32x4_LDSM_NENS4_14SM90_TMA_STOREES1Y_NS4_17SM90_U32x4_STSM_NENS4_9Copy_AtomIJS21_NS_6half_tEEEEvEEEvvEEEEvNT_6ParamsE)
        /*0008*/ 	.word	0x000000a8


	//----- nvinfo : EIATTR_FRAME_SIZE
	.align		4
.L_18:
        /*000c*/ 	.byte	0x04, 0x11
        /*000e*/ 	.short	(.L_20 - .L_19)
	.align		4
.L_19:
        /*0010*/ 	.word	index@($__internal_0_$__cuda_sm20_rcp_rn_f32_slowpath)
        /*0014*/ 	.word	0x00000000


	//----- nvinfo : EIATTR_FRAME_SIZE
	.align		4
.L_20:
        /*0018*/ 	.byte	0x04, 0x11
        /*001a*/ 	.short	(.L_22 - .L_21)
	.align		4
.L_21:
        /*001c*/ 	.word	index@(_ZN7cutlass13device_kernelINS_4gemm6kernel13GemmUniversalIN4cute5tupleIJiiiiEEENS1_10collective13CollectiveMmaINS1_34MainloopSm90TmaGmmaWarpSpecializedILi8ENS5_IJNS4_1CILi1EEESB_SB_EEENS1_35KernelTmaWarpSpecializedCooperativeEEENS5_IJNSA_ILi128EEENSA_ILi64EEESG_EEENS_10bfloat16_tENS5_IJlSB_lEEESI_SJ_NS4_8TiledMMAINS4_8MMA_AtomIJNS4_4SM904GMMA27MMA_64x64x16_F32BF16BF16_SSILNSN_5MajorE0ELSP_0ELNSN_7ScaleInE1ELSQ_1EEEEEENS4_6LayoutINS5_IJNSA_ILi2EEESB_SB_EEENS5_IJSB_NSA_ILi0EEESW_EEEEENS5_IJNS4_10UnderscoreESZ_SZ_EEEEENS4_13SM90_TMA_LOADENS4_14ComposedLayoutINS4_7SwizzleILi3ELi4ELi3EEENS4_18smem_ptr_flag_bitsILi16EEENST_INS5_IJNSA_ILi8EEESG_EEENS5_IJSG_SB_EEEEEEEvNS4_8identityES12_S1C_vS1D_EENS_8epilogue10collective18CollectiveEpilogueINS1F_22Sm90TmaWarpSpecializedILi3ELi2ELi16ELb1ELb0EEEJSH_NS5_IJSF_NSA_ILi32EEEEEESI_SJ_SI_SJ_NS1F_6fusion15FusionCallbacksIS1J_NS1M_13LinCombEltActINS1F_6thread4SiLuESI_fSI_fLNS_15FloatRoundStyleE2EEESH_S1L_JEEES12_NS13_INS14_ILi2ELi4ELi3EEES17_NST_INS5_IJS18_S1K_EEENS5_IJS1K_SB_EEEEEEENS4_17SM75_U32x4_LDSM_NENS4_14SM90_TMA_STOREES1Y_NS4_17SM90_U32x4_STSM_NENS4_9Copy_AtomIJS21_NS_6half_tEEEEvEEEvvEEEEvNT_6ParamsE)
        /*0020*/ 	.word	0x00000000


	//----- nvinfo : EIATTR_MIN_STACK_SIZE
	.align		4
.L_22:
        /*0024*/ 	.byte	0x04, 0x12
        /*0026*/ 	.short	(.L_24 - .L_23)
	.align		4
.L_23:
        /*0028*/ 	.word	index@(_ZN7cutlass13device_kernelINS_4gemm6kernel13GemmUniversalIN4cute5tupleIJiiiiEEENS1_10collective13CollectiveMmaINS1_34MainloopSm90TmaGmmaWarpSpecializedILi8ENS5_IJNS4_1CILi1EEESB_SB_EEENS1_35KernelTmaWarpSpecializedCooperativeEEENS5_IJNSA_ILi128EEENSA_ILi64EEESG_EEENS_10bfloat16_tENS5_IJlSB_lEEESI_SJ_NS4_8TiledMMAINS4_8MMA_AtomIJNS4_4SM904GMMA27MMA_64x64x16_F32BF16BF16_SSILNSN_5MajorE0ELSP_0ELNSN_7ScaleInE1ELSQ_1EEEEEENS4_6LayoutINS5_IJNSA_ILi2EEESB_SB_EEENS5_IJSB_NSA_ILi0EEESW_EEEEENS5_IJNS4_10UnderscoreESZ_SZ_EEEEENS4_13SM90_TMA_LOADENS4_14ComposedLayoutINS4_7SwizzleILi3ELi4ELi3EEENS4_18smem_ptr_flag_bitsILi16EEENST_INS5_IJNSA_ILi8EEESG_EEENS5_IJSG_SB_EEEEEEEvNS4_8identityES12_S1C_vS1D_EENS_8epilogue10collective18CollectiveEpilogueINS1F_22Sm90TmaWarpSpecializedILi3ELi2ELi16ELb1ELb0EEEJSH_NS5_IJSF_NSA_ILi32EEEEEESI_SJ_SI_SJ_NS1F_6fusion15FusionCallbacksIS1J_NS1M_13LinCombEltActINS1F_6thread4SiLuESI_fSI_fLNS_15FloatRoundStyleE2EEESH_S1L_JEEES12_NS13_INS14_ILi2ELi4ELi3EEES17_NST_INS5_IJS18_S1K_EEENS5_IJS1K_SB_EEEEEEENS4_17SM75_U32x4_LDSM_NENS4_14SM90_TMA_STOREES1Y_NS4_17SM90_U32x4_STSM_NENS4_9Copy_AtomIJS21_NS_6half_tEEEEvEEEvvEEEEvNT_6ParamsE)
        /*002c*/ 	.word	0x00000000
.L_24:


//--------------------- .nv.compat                --------------------------
	.section	.nv.compat,"",@"SHT_CUDA_COMPAT_INFO"
	.align	4
        /*0000*/ 	.byte	0x02, 0x09, 0x01, 0x00, 0x02, 0x02, 0x04, 0x00, 0x02, 0x05, 0x05, 0x00, 0x03, 0x07, 0x01, 0x01
        /*0010*/ 	.byte	0x02, 0x03, 0x01, 0x00, 0x02, 0x06, 0x01, 0x00, 0x04, 0x0b, 0x08, 0x00, 0x00, 0x00, 0x00, 0x00
        /*0020*/ 	.byte	0x00, 0x00, 0x00, 0x00


//--------------------- .nv.info._ZN7cutlass13device_kernelINS_4gemm6kernel13GemmUniversalIN4cute5tupleIJiiiiEEENS1_10collective13CollectiveMmaINS1_34MainloopSm90TmaGmmaWarpSpecializedILi8ENS5_IJNS4_1CILi1EEESB_SB_EEENS1_35KernelTmaWarpSpecializedCooperativeEEENS5_IJNSA_ILi128EEENSA_ILi64EEESG_EEENS_10bfloat16_tENS5_IJlSB_lEEESI_SJ_NS4_8TiledMMAINS4_8MMA_AtomIJNS4_4SM904GMMA27MMA_64x64x16_F32BF16BF16_SSILNSN_5MajorE0ELSP_0ELNSN_7ScaleInE1ELSQ_1EEEEEENS4_6LayoutINS5_IJNSA_ILi2EEESB_SB_EEENS5_IJSB_NSA_ILi0EEESW_EEEEENS5_IJNS4_10UnderscoreESZ_SZ_EEEEENS4_13SM90_TMA_LOADENS4_14ComposedLayoutINS4_7SwizzleILi3ELi4ELi3EEENS4_18smem_ptr_flag_bitsILi16EEENST_INS5_IJNSA_ILi8EEESG_EEENS5_IJSG_SB_EEEEEEEvNS4_8identityES12_S1C_vS1D_EENS_8epilogue10collective18CollectiveEpilogueINS1F_22Sm90TmaWarpSpecializedILi3ELi2ELi16ELb1ELb0EEEJSH_NS5_IJSF_NSA_ILi32EEEEEESI_SJ_SI_SJ_NS1F_6fusion15FusionCallbacksIS1J_NS1M_13LinCombEltActINS1F_6thread4SiLuESI_fSI_fLNS_15FloatRoundStyleE2EEESH_S1L_JEEES12_NS13_INS14_ILi2ELi4ELi3EEES17_NST_INS5_IJS18_S1K_EEENS5_IJS1K_SB_EEEEEEENS4_17SM75_U32x4_LDSM_NENS4_14SM90_TMA_STOREES1Y_NS4_17SM90_U32x4_STSM_NENS4_9Copy_AtomIJS21_NS_6half_tEEEEvEEEvvEEEEvNT_6ParamsE --------------------------
	.section	.nv.info._ZN7cutlass13device_kernelINS_4gemm6kernel13GemmUniversalIN4cute5tupleIJiiiiEEENS1_10collective13CollectiveMmaINS1_34MainloopSm90TmaGmmaWarpSpecializedILi8ENS5_IJNS4_1CILi1EEESB_SB_EEENS1_35KernelTmaWarpSpecializedCooperativeEEENS5_IJNSA_ILi128EEENSA_ILi64EEESG_EEENS_10bfloat16_tENS5_IJlSB_lEEESI_SJ_NS4_8TiledMMAINS4_8MMA_AtomIJNS4_4SM904GMMA27MMA_64x64x16_F32BF16BF16_SSILNSN_5MajorE0ELSP_0ELNSN_7ScaleInE1ELSQ_1EEEEEENS4_6LayoutINS5_IJNSA_ILi2EEESB_SB_EEENS5_IJSB_NSA_ILi0EEESW_EEEEENS5_IJNS4_10UnderscoreESZ_SZ_EEEEENS4_13SM90_TMA_LOADENS4_14ComposedLayoutINS4_7SwizzleILi3ELi4ELi3EEENS4_18smem_ptr_flag_bitsILi16EEENST_INS5_IJNSA_ILi8EEESG_EEENS5_IJSG_SB_EEEEEEEvNS4_8identityES12_S1C_vS1D_EENS_8epilogue10collective18CollectiveEpilogueINS1F_22Sm90TmaWarpSpecializedILi3ELi2ELi16ELb1ELb0EEEJSH_NS5_IJSF_NSA_ILi32EEEEEESI_SJ_SI_SJ_NS1F_6fusion15FusionCallbacksIS1J_NS1M_13LinCombEltActINS1F_6thread4SiLuESI_fSI_fLNS_15FloatRoundStyleE2EEESH_S1L_JEEES12_NS13_INS14_ILi2ELi4ELi3EEES17_NST_INS5_IJS18_S1K_EEENS5_IJS1K_SB_EEEEEEENS4_17SM75_U32x4_LDSM_NENS4_14SM90_TMA_STOREES1Y_NS4_17SM90_U32x4_STSM_NENS4_9Copy_AtomIJS21_NS_6half_tEEEEvEEEvvEEEEvNT_6ParamsE,"",@"SHT_CUDA_INFO"
	.sectionflags	@""
	.align	4


	//----- nvinfo : EIATTR_CUDA_API_VERSION
	.align		4
        /*0000*/ 	.byte	0x04, 0x37
        /*0002*/ 	.short	(.L_26 - .L_25)
.L_25:
        /*0004*/ 	.word	0x00000082


	//----- nvinfo : EIATTR_KPARAM_INFO
	.align		4
.L_26:
        /*0008*/ 	.byte	0x04, 0x17
        /*000a*/ 	.short	(.L_28 - .L_27)
.L_27:
        /*000c*/ 	.word	0x00000000
        /*0010*/ 	.short	0x0000
        /*0012*/ 	.short	0x0070
        /*0014*/ 	.byte	0x00, 0xf0, 0x01, 0x1c


	//----- nvinfo : EIATTR_SPARSE_MMA_MASK
	.align		4
.L_28:
        /*0018*/ 	.byte	0x03, 0x50
        /*001a*/ 	.short	0x0000


	//----- nvinfo : EIATTR_MAXREG_COUNT
	.align		4
        /*001c*/ 	.byte	0x03, 0x1b
        /*001e*/ 	.short	0x00a8


	//----- nvinfo : EIATTR_NUM_BARRIERS
	.align		4
        /*0020*/ 	.byte	0x02, 0x4c
        /*0022*/ 	.byte	0x02
	.zero		1


	//----- nvinfo : EIATTR_EXTERNS
	.align		4
        /*0024*/ 	.byte	0x04, 0x0f
        /*0026*/ 	.short	(.L_30 - .L_29)


	//   ....[0]....
	.align		4
.L_29:
        /*0028*/ 	.word	index@(__assertfail)


	//----- nvinfo : EIATTR_MERCURY_ISA_VERSION
	.align		4
.L_30:
        /*002c*/ 	.byte	0x03, 0x5f
        /*002e*/ 	.short	0x0101


	//----- nvinfo : EIATTR_INT_WARP_WIDE_INSTR_OFFSETS
	.align		4
        /*0030*/ 	.byte	0x04, 0x31
        /*0032*/ 	.short	(.L_32 - .L_31)


	//   ....[0]....
.L_31:
        /*0034*/ 	.word	0x00000950


	//   ....[1]....
        /*0038*/ 	.word	0x00000960


	//   ....[2]....
        /*003c*/ 	.word	0x000009e0


	//----- nvinfo : EIATTR_COOP_GROUP_MASK_REGIDS
	.align		4
.L_32:
        /*0040*/ 	.byte	0x04, 0x29
        /*0042*/ 	.short	(.L_34 - .L_33)


	//   ....[0]....
.L_33:
        /*0044*/ 	.word	0xffffffff


	//   ....[1]....
        /*0048*/ 	.word	0xffffffff


	//   ....[2]....
        /*004c*/ 	.word	0xffffffff


	//   ....[3]....
        /*0050*/ 	.word	0xffffffff


	//   ....[4]....
        /*0054*/ 	.word	0xffffffff


	//   ....[5]....
        /*0058*/ 	.word	0xffffffff


	//----- nvinfo : EIATTR_COOP_GROUP_INSTR_OFFSETS
	.align		4
.L_34:
        /*005c*/ 	.byte	0x04, 0x28
        /*005e*/ 	.short	(.L_36 - .L_35)


	//   ....[0]....
.L_35:
        /*0060*/ 	.word	0x00000070


	//   ....[1]....
        /*0064*/ 	.word	0x00000080


	//   ....[2]....
        /*0068*/ 	.word	0x00000440


	//   ....[3]....
        /*006c*/ 	.word	0x00000680


	//   ....[4]....
        /*0070*/ 	.word	0x00000810


	//   ....[5]....
        /*0074*/ 	.word	0x00001500


	//----- nvinfo : EIATTR_REG_RECONFIG
	.align		4
.L_36:
        /*0078*/ 	.byte	0x01, 0x54
	.zero		2


	//----- nvinfo : EIATTR_SYSCALL_OFFSETS
	.align		4
        /*007c*/ 	.byte	0x04, 0x46
        /*007e*/ 	.short	(.L_38 - .L_37)


	//   ....[0]....
.L_37:
        /*0080*/ 	.word	0x000016c0


	//   ....[1]....
        /*0084*/ 	.word	0x000020e0


	//   ....[2]....
        /*0088*/ 	.word	0x000021d0


	//----- nvinfo : EIATTR_MBARRIER_INSTR_OFFSETS
	.align		4
.L_38:
        /*008c*/ 	.byte	0x04, 0x39
        /*008e*/ 	.short	(.L_40 - .L_39)


	//   ....[0]....
.L_39:
        /*0090*/ 	.word	0x00000560
        /*0094*/ 	.word	0x000000ff
        /*0098*/ 	.word	0x00000000
        /*009c*/ 	.short	0x0100
        /*009e*/ 	.byte	0x08
	.zero		1


	//   ....[1]....
        /*00a0*/ 	.word	0x00000570
        /*00a4*/ 	.word	0x000000ff
        /*00a8*/ 	.word	0x00000040
        /*00ac*/ 	.short	0x0100
        /*00ae*/ 	.byte	0x08
	.zero		1


	//   ....[2]....
        /*00b0*/ 	.word	0x00000580
        /*00b4*/ 	.word	0x000000ff
        /*00b8*/ 	.word	0x00000008
        /*00bc*/ 	.short	0x0100
        /*00be*/ 	.byte	0x08
	.zero		1


	//   ....[3]....
        /*00c0*/ 	.word	0x00000590
        /*00c4*/ 	.word	0x000000ff
        /*00c8*/ 	.word	0x00000048
        /*00cc*/ 	.short	0x0100
        /*00ce*/ 	.byte	0x08
	.zero		1


	//   ....[4]....
        /*00d0*/ 	.word	0x000005a0
        /*00d4*/ 	.word	0x000000ff
        /*00d8*/ 	.word	0x00000010
        /*00dc*/ 	.short	0x0100
        /*00de*/ 	.byte	0x08
	.zero		1


	//   ....[5]....
        /*00e0*/ 	.word	0x000005b0
        /*00e4*/ 	.word	0x000000ff
        /*00e8*/ 	.word	0x00000050
        /*00ec*/ 	.short	0x0100
        /*00ee*/ 	.byte	0x08
	.zero		1


	//   ....[6]....
        /*00f0*/ 	.word	0x000005c0
        /*00f4*/ 	.word	0x000000ff
        /*00f8*/ 	.word	0x00000018
        /*00fc*/ 	.short	0x0100
        /*00fe*/ 	.byte	0x08
	.zero		1


	//   ....[7]....
        /*0100*/ 	.word	0x000005d0
        /*0104*/ 	.word	0x000000ff
        /*0108*/ 	.word	0x00000058
        /*010c*/ 	.short	0x0100
        /*010e*/ 	.byte	0x08
	.zero		1


	//   ....[8]....
        /*0110*/ 	.word	0x000005e0
        /*0114*/ 	.word	0x000000ff
        /*0118*/ 	.word	0x00000020
        /*011c*/ 	.short	0x0100
        /*011e*/ 	.byte	0x08
	.zero		1


	//   ....[9]....
        /*0120*/ 	.word	0x000005f0
        /*0124*/ 	.word	0x000000ff
        /*0128*/ 	.word	0x00000060
        /*012c*/ 	.short	0x0100
        /*012e*/ 	.byte	0x08
	.zero		1


	//   ....[10]....
        /*0130*/ 	.word	0x00000600
        /*0134*/ 	.word	0x000000ff
        /*0138*/ 	.word	0x00000028
        /*013c*/ 	.short	0x0100
        /*013e*/ 	.byte	0x08
	.zero		1


	//   ....[11]....
        /*0140*/ 	.word	0x00000610
        /*0144*/ 	.word	0x000000ff
        /*0148*/ 	.word	0x00000068
        /*014c*/ 	.short	0x0100
        /*014e*/ 	.byte	0x08
	.zero		1


	//   ....[12]....
        /*0150*/ 	.word	0x00000620
        /*0154*/ 	.word	0x000000ff
        /*0158*/ 	.word	0x00000030
        /*015c*/ 	.short	0x0100
        /*015e*/ 	.byte	0x08
	.zero		1


	//   ....[13]....
        /*0160*/ 	.word	0x00000630
        /*0164*/ 	.word	0x000000ff
        /*0168*/ 	.word	0x00000070
        /*016c*/ 	.short	0x0100
        /*016e*/ 	.byte	0x08
	.zero		1


	//   ....[14]....
        /*0170*/ 	.word	0x00000640
        /*0174*/ 	.word	0x000000ff
        /*0178*/ 	.word	0x00000038
        /*017c*/ 	.short	0x0100
        /*017e*/ 	.byte	0x08
	.zero		1


	//   ....[15]....
        /*0180*/ 	.word	0x00000650
        /*0184*/ 	.word	0x000000ff
        /*0188*/ 	.word	0x00000078
        /*018c*/ 	.short	0x0100
        /*018e*/ 	.byte	0x08
	.zero		1


	//   ....[16]....
        /*0190*/ 	.word	0x000007a0
        /*0194*/ 	.word	0x000000ff
        /*0198*/ 	.word	0x00000080
        /*019c*/ 	.short	0x0100
        /*019e*/ 	.byte	0x08
	.zero		1


	//   ....[17]....
        /*01a0*/ 	.word	0x000007b0
        /*01a4*/ 	.word	0x000000ff
        /*01a8*/ 	.word	0x00000098
        /*01ac*/ 	.short	0x0100
        /*01ae*/ 	.byte	0x08
	.zero		1


	//   ....[18]....
        /*01b0*/ 	.word	0x000007c0
        /*01b4*/ 	.word	0x000000ff
        /*01b8*/ 	.word	0x00000088
        /*01bc*/ 	.short	0x0100
        /*01be*/ 	.byte	0x08
	.zero		1


	//   ....[19]....
        /*01c0*/ 	.word	0x000007d0
        /*01c4*/ 	.word	0x000000ff
        /*01c8*/ 	.word	0x000000a0
        /*01cc*/ 	.short	0x0100
        /*01ce*/ 	.byte	0x08
	.zero		1


	//   ....[20]....
        /*01d0*/ 	.word	0x000007e0
        /*01d4*/ 	.word	0x000000ff
        /*01d8*/ 	.word	0x00000090
        /*01dc*/ 	.short	0x0100
        /*01de*/ 	.byte	0x08
	.zero		1


	//   ....[21]....
        /*01e0*/ 	.word	0x000007f0
        /*01e4*/ 	.word	0x000000ff
        /*01e8*/ 	.word	0x000000a8
        /*01ec*/ 	.short	0x0100
        /*01ee*/ 	.byte	0x08
	.zero		1


	//   ....[22]....
        /*01f0*/ 	.word	0x00000a80
        /*01f4*/ 	.word	0x000000ff
        /*01f8*/ 	.word	0x000000b0
        /*01fc*/ 	.short	0x0100
        /*01fe*/ 	.byte	0x08
	.zero		1


	//   ....[23]....
        /*0200*/ 	.word	0x00000ae0
        /*0204*/ 	.word	0x000000ff
        /*0208*/ 	.word	0x000000b8
        /*020c*/ 	.short	0x0100
        /*020e*/ 	.byte	0x08
	.zero		1


	//   ....[24]....
        /*0210*/ 	.word	0x00001740
        /*0214*/ 	.word	0x00000003
        /*0218*/ 	.word	0x00000000
        /*021c*/ 	.short	0x010a
        /*021e*/ 	.byte	0x3f
	.zero		1


	//   ....[25]....
        /*0220*/ 	.word	0x00001780
        /*0224*/ 	.word	0x00000003
        /*0228*/ 	.word	0x00000000
        /*022c*/ 	.short	0x010a
        /*022e*/ 	.byte	0x3f
	.zero		1


	//   ....[26]....
        /*0230*/ 	.word	0x00001af0
        /*0234*/ 	.word	0x000000ff
        /*0238*/ 	.word	0x00000000
        /*023c*/ 	.short	0x010a
        /*023e*/ 	.byte	0x04
	.zero		1


	//   ....[27]....
        /*0240*/ 	.word	0x00001b30
        /*0244*/ 	.word	0x000000ff
        /*0248*/ 	.word	0x00000000
        /*024c*/ 	.short	0x010a
        /*024e*/ 	.byte	0x04
	.zero		1


	//   ....[28]....
        /*0250*/ 	.word	0x00001d90
        /*0254*/ 	.word	0x000000ff
        /*0258*/ 	.word	0x00000000
        /*025c*/ 	.short	0x0101
        /*025e*/ 	.byte	0x04
	.zero		1


	//   ....[29]....
        /*0260*/ 	.word	0x00001f40
        /*0264*/ 	.word	0x000000ff
        /*0268*/ 	.word	0x00000000
        /*026c*/ 	.short	0x0101
        /*026e*/ 	.byte	0x04
	.zero		1


	//   ....[30]....
        /*0270*/ 	.word	0x000026a0
        /*0274*/ 	.word	0x00000003
        /*0278*/ 	.word	0x00000080
        /*027c*/ 	.short	0x010a
        /*027e*/ 	.byte	0x3f
	.zero		1


	//   ....[31]....
        /*0280*/ 	.word	0x00004820
        /*0284*/ 	.word	0x000000ff
        /*0288*/ 	.word	0x00000000
        /*028c*/ 	.short	0x0101
        /*028e*/ 	.byte	0x04
	.zero		1


	//   ....[32]....
        /*0290*/ 	.word	0x00004980
        /*0294*/ 	.word	0x00000003
        /*0298*/ 	.word	0x00000080
        /*029c*/ 	.short	0x010a
        /*029e*/ 	.byte	0x3f
	.zero		1


	//   ....[33]....
        /*02a0*/ 	.word	0x00006800
        /*02a4*/ 	.word	0x000000ff
        /*02a8*/ 	.word	0x00000000
        /*02ac*/ 	.short	0x0101
        /*02ae*/ 	.byte	0x04
	.zero		1


	//   ....[34]....
        /*02b0*/ 	.word	0x00007190
        /*02b4*/ 	.word	0x000000ff
        /*02b8*/ 	.word	0x00000000
        /*02bc*/ 	.short	0x0101
        /*02be*/ 	.byte	0x04
	.zero		1


	//   ....[35]....
        /*02c0*/ 	.word	0x00007870
        /*02c4*/ 	.word	0x000000ff
        /*02c8*/ 	.word	0x000000b8
        /*02cc*/ 	.short	0x010a
        /*02ce*/ 	.byte	0x04
	.zero		1


	//   ....[36]....
        /*02d0*/ 	.word	0x00007cb0
        /*02d4*/ 	.word	0x000000ff
        /*02d8*/ 	.word	0x00000098
        /*02dc*/ 	.short	0x010a
        /*02de*/ 	.byte	0x05
	.zero		1


	//   ....[37]....
        /*02e0*/ 	.word	0x00007db0
        /*02e4*/ 	.word	0x000000ff
        /*02e8*/ 	.word	0x00000080
        /*02ec*/ 	.short	0x010b
        /*02ee*/ 	.byte	0x05
	.zero		1


	//   ....[38]....
        /*02f0*/ 	.word	0x00007e40
        /*02f4*/ 	.word	0x000000ff
        /*02f8*/ 	.word	0x00000000
        /*02fc*/ 	.short	0x0101
        /*02fe*/ 	.byte	0x05
	.zero		1


	//   ....[39]....
        /*0300*/ 	.word	0x00007eb0
        /*0304*/ 	.word	0x000000ff
        /*0308*/ 	.word	0x00000098
        /*030c*/ 	.short	0x010a
        /*030e*/ 	.byte	0x04
	.zero		1


	//   ....[40]....
        /*0310*/ 	.word	0x00007fd0
        /*0314*/ 	.word	0x000000ff
        /*0318*/ 	.word	0x00000080
        /*031c*/ 	.short	0x010b
        /*031e*/ 	.byte	0x04
	.zero		1


	//   ....[41]....
        /*0320*/ 	.word	0x000080b0
        /*0324*/ 	.word	0x000000ff
        /*0328*/ 	.word	0x00000000
        /*032c*/ 	.short	0x0101
        /*032e*/ 	.byte	0x04
	.zero		1


	//   ....[42]....
        /*0330*/ 	.word	0x00008760
        /*0334*/ 	.word	0x00000003
        /*0338*/ 	.word	0x00000098
        /*033c*/ 	.short	0x010a
        /*033e*/ 	.byte	0x3f
	.zero		1


	//   ....[43]....
        /*0340*/ 	.word	0x00008830
        /*0344*/ 	.word	0x00000005
        /*0348*/ 	.word	0x00000098
        /*034c*/ 	.short	0x010a
        /*034e*/ 	.byte	0x3f
	.zero		1


	//   ....[44]....
        /*0350*/ 	.word	0x000088e0
        /*0354*/ 	.word	0x00000003
        /*0358*/ 	.word	0x00000098
        /*035c*/ 	.short	0x010a
        /*035e*/ 	.byte	0x3f
	.zero		1


	//   ....[45]....
        /*0360*/ 	.word	0x00008c10
        /*0364*/ 	.word	0x0000000f
        /*0368*/ 	.word	0x00000040
        /*036c*/ 	.short	0x010a
        /*036e*/ 	.byte	0x3f
	.zero		1


	//   ....[46]....
        /*0370*/ 	.word	0x00008fd0
        /*0374*/ 	.word	0x00000005
        /*0378*/ 	.word	0x000000b8
        /*037c*/ 	.short	0x0101
        /*037e*/ 	.byte	0x3f
	.zero		1


	//   ....[47]....
        /*0380*/ 	.word	0x000096e0
        /*0384*/ 	.word	0x00000007
        /*0388*/ 	.word	0x00000000
        /*038c*/ 	.short	0x010a
        /*038e*/ 	.byte	0x3f
	.zero		1


	//   ....[48]....
        /*0390*/ 	.word	0x00009760
        /*0394*/ 	.word	0x00000006
        /*0398*/ 	.word	0x00000000
        /*039c*/ 	.short	0x010a
        /*039e*/ 	.byte	0x3f
	.zero		1


	//   ....[49]....
        /*03a0*/ 	.word	0x000097f0
        /*03a4*/ 	.word	0x00000007
        /*03a8*/ 	.word	0x00000000
        /*03ac*/ 	.short	0x010a
        /*03ae*/ 	.byte	0x3f
	.zero		1


	//   ....[50]....
        /*03b0*/ 	.word	0x00009880
        /*03b4*/ 	.word	0x00000006
        /*03b8*/ 	.word	0x00000000
        /*03bc*/ 	.short	0x010a
        /*03be*/ 	.byte	0x3f
	.zero		1


	//   ....[51]....
        /*03c0*/ 	.word	0x00009910
        /*03c4*/ 	.word	0x00000007
        /*03c8*/ 	.word	0x00000000
        /*03cc*/ 	.short	0x010a
        /*03ce*/ 	.byte	0x3f
	.zero		1


	//   ....[52]....
        /*03d0*/ 	.word	0x000099a0
        /*03d4*/ 	.word	0x00000006
        /*03d8*/ 	.word	0x00000000
        /*03dc*/ 	.short	0x010a
        /*03de*/ 	.byte	0x3f
	.zero		1


	//   ....[53]....
        /*03e0*/ 	.word	0x00009a30
        /*03e4*/ 	.word	0x00000007
        /*03e8*/ 	.word	0x00000000
        /*03ec*/ 	.short	0x010a
        /*03ee*/ 	.byte	0x3f
	.zero		1


	//   ....[54]....
        /*03f0*/ 	.word	0x00009ac0
        /*03f4*/ 	.word	0x00000005
        /*03f8*/ 	.word	0x00000000
        /*03fc*/ 	.short	0x010a
        /*03fe*/ 	.byte	0x3f
	.zero		1


	//   ....[55]....
        /*0400*/ 	.word	0x00009b20
        /*0404*/ 	.word	0x00000003
        /*0408*/ 	.word	0x00000000
        /*040c*/ 	.short	0x010a
        /*040e*/ 	.byte	0x3f
	.zero		1


	//   ....[56]....
        /*0410*/ 	.word	0x00009b80
        /*0414*/ 	.word	0x00000004
        /*0418*/ 	.word	0x00000000
        /*041c*/ 	.short	0x010a
        /*041e*/ 	.byte	0x3f
	.zero		1


	//   ....[57]....
        /*0420*/ 	.word	0x00009bd0
        /*0424*/ 	.word	0x00000003
        /*0428*/ 	.word	0x00000080
        /*042c*/ 	.short	0x010a
        /*042e*/ 	.byte	0x3f
	.zero		1


	//   ....[58]....
        /*0430*/ 	.word	0x00009c20
        /*0434*/ 	.word	0x00000003
        /*0438*/ 	.word	0x00000080
        /*043c*/ 	.short	0x010a
        /*043e*/ 	.byte	0x3f
	.zero		1


	//   ....[59]....
        /*0440*/ 	.word	0x00009c80
        /*0444*/ 	.word	0x00000003
        /*0448*/ 	.word	0x000000b8
        /*044c*/ 	.short	0x010a
        /*044e*/ 	.byte	0x3f
	.zero		1


	//   ....[60]....
        /*0450*/ 	.word	0x00009ce0
        /*0454*/ 	.word	0x00000005
        /*0458*/ 	.word	0x00000098
        /*045c*/ 	.short	0x010a
        /*045e*/ 	.byte	0x3f
	.zero		1


	//   ....[61]....
        /*0460*/ 	.word	0x00009d40
        /*0464*/ 	.word	0x00000005
        /*0468*/ 	.word	0x00000098
        /*046c*/ 	.short	0x010a
        /*046e*/ 	.byte	0x3f
	.zero		1


	//   ....[62]....
        /*0470*/ 	.word	0x00009d90
        /*0474*/ 	.word	0x00000003
        /*0478*/ 	.word	0x00000098
        /*047c*/ 	.short	0x010a
        /*047e*/ 	.byte	0x3f
	.zero		1


	//   ....[63]....
        /*0480*/ 	.word	0x00009de0
        /*0484*/ 	.word	0x00000005
        /*0488*/ 	.word	0x00000098
        /*048c*/ 	.short	0x010a
        /*048e*/ 	.byte	0x3f
	.zero		1


	//   ....[64]....
        /*0490*/ 	.word	0x00009eb0
        /*0494*/ 	.word	0x0000000f
        /*0498*/ 	.word	0x00000040
        /*049c*/ 	.short	0x010a
        /*049e*/ 	.byte	0x3f
	.zero		1


	//   ....[65]....
        /*04a0*/ 	.word	0x00009f80
        /*04a4*/ 	.word	0x00000007
        /*04a8*/ 	.word	0x00000000
        /*04ac*/ 	.short	0x010a
        /*04ae*/ 	.byte	0x3f
	.zero		1


	//   ....[66]....
        /*04b0*/ 	.word	0x00009fd0
        /*04b4*/ 	.word	0x00000006
        /*04b8*/ 	.word	0x00000000
        /*04bc*/ 	.short	0x010a
        /*04be*/ 	.byte	0x3f
	.zero		1


	//   ....[67]....
        /*04c0*/ 	.word	0x0000a020
        /*04c4*/ 	.word	0x00000007
        /*04c8*/ 	.word	0x00000000
        /*04cc*/ 	.short	0x010a
        /*04ce*/ 	.byte	0x3f
	.zero		1


	//   ....[68]....
        /*04d0*/ 	.word	0x0000a070
        /*04d4*/ 	.word	0x00000006
        /*04d8*/ 	.word	0x00000000
        /*04dc*/ 	.short	0x010a
        /*04de*/ 	.byte	0x3f
	.zero		1


	//   ....[69]....
        /*04e0*/ 	.word	0x0000a0c0
        /*04e4*/ 	.word	0x00000007
        /*04e8*/ 	.word	0x00000000
        /*04ec*/ 	.short	0x010a
        /*04ee*/ 	.byte	0x3f
	.zero		1


	//   ....[70]....
        /*04f0*/ 	.word	0x0000a110
        /*04f4*/ 	.word	0x00000006
        /*04f8*/ 	.word	0x00000000
        /*04fc*/ 	.short	0x010a
        /*04fe*/ 	.byte	0x3f
	.zero		1


	//   ....[71]....
        /*0500*/ 	.word	0x0000a160
        /*0504*/ 	.word	0x00000007
        /*0508*/ 	.word	0x00000000
        /*050c*/ 	.short	0x010a
        /*050e*/ 	.byte	0x3f
	.zero		1


	//----- nvinfo : EIATTR_NUM_MBARRIERS
	.align		4
.L_40:
        /*0510*/ 	.byte	0x03, 0x38
        /*0512*/ 	.short	0x0018


	//----- nvinfo : EIATTR_EXIT_INSTR_OFFSETS
	.align		4
        /*0514*/ 	.byte	0x04, 0x1c
        /*0516*/ 	.short	(.L_42 - .L_41)


	//   ....[0]....
.L_41:
        /*0518*/ 	.word	0x00009b10


	//----- nvinfo : EIATTR_MAX_THREADS
	.align		4
.L_42:
        /*051c*/ 	.byte	0x04, 0x05
        /*051e*/ 	.short	(.L_44 - .L_43)
.L_43:
        /*0520*/ 	.word	0x00000180
        /*0524*/ 	.word	0x00000001
        /*0528*/ 	.word	0x00000001


	//----- nvinfo : EIATTR_CRS_STACK_SIZE
	.align		4
.L_44:
        /*052c*/ 	.byte	0x04, 0x1e
        /*052e*/ 	.short	(.L_46 - .L_45)
.L_45:
        /*0530*/ 	.word	0x00000000


	//----- nvinfo : EIATTR_CBANK_PARAM_SIZE
	.align		4
.L_46:
        /*0534*/ 	.byte	0x03, 0x19
        /*0536*/ 	.short	0x0770


	//----- nvinfo : EIATTR_PARAM_CBANK
	.align		4
        /*0538*/ 	.byte	0x04, 0x0a
        /*053a*/ 	.short	(.L_48 - .L_47)
	.align		4
.L_47:
        /*053c*/ 	.word	index@(.nv.constant0._ZN7cutlass13device_kernelINS_4gemm6kernel13GemmUniversalIN4cute5tupleIJiiiiEEENS1_10collective13CollectiveMmaINS1_34MainloopSm90TmaGmmaWarpSpecializedILi8ENS5_IJNS4_1CILi1EEESB_SB_EEENS1_35KernelTmaWarpSpecializedCooperativeEEENS5_IJNSA_ILi128EEENSA_ILi64EEESG_EEENS_10bfloat16_tENS5_IJlSB_lEEESI_SJ_NS4_8TiledMMAINS4_8MMA_AtomIJNS4_4SM904GMMA27MMA_64x64x16_F32BF16BF16_SSILNSN_5MajorE0ELSP_0ELNSN_7ScaleInE1ELSQ_1EEEEEENS4_6LayoutINS5_IJNSA_ILi2EEESB_SB_EEENS5_IJSB_NSA_ILi0EEESW_EEEEENS5_IJNS4_10UnderscoreESZ_SZ_EEEEENS4_13SM90_TMA_LOADENS4_14ComposedLayoutINS4_7SwizzleILi3ELi4ELi3EEENS4_18smem_ptr_flag_bitsILi16EEENST_INS5_IJNSA_ILi8EEESG_EEENS5_IJSG_SB_EEEEEEEvNS4_8identityES12_S1C_vS1D_EENS_8epilogue10collective18CollectiveEpilogueINS1F_22Sm90TmaWarpSpecializedILi3ELi2ELi16ELb1ELb0EEEJSH_NS5_IJSF_NSA_ILi32EEEEEESI_SJ_SI_SJ_NS1F_6fusion15FusionCallbacksIS1J_NS1M_13LinCombEltActINS1F_6thread4SiLuESI_fSI_fLNS_15FloatRoundStyleE2EEESH_S1L_JEEES12_NS13_INS14_ILi2ELi4ELi3EEES17_NST_INS5_IJS18_S1K_EEENS5_IJS1K_SB_EEEEEEENS4_17SM75_U32x4_LDSM_NENS4_14SM90_TMA_STOREES1Y_NS4_17SM90_U32x4_STSM_NENS4_9Copy_AtomIJS21_NS_6half_tEEEEvEEEvvEEEEvNT_6ParamsE)
        /*0540*/ 	.short	0x0210
        /*0542*/ 	.short	0x0770


	//----- nvinfo : EIATTR_SW_WAR
	.align		4
.L_48:
        /*0544*/ 	.byte	0x04, 0x36
        /*0546*/ 	.short	(.L_50 - .L_49)
.L_49:
        /*0548*/ 	.word	0x00000008
.L_50:


//--------------------- .nv.callgraph             --------------------------
	.section	.nv.callgraph,"",@"SHT_CUDA_CALLGRAPH"
	.align	4
	.sectionentsize	8
	.align		4
        /*0000*/ 	.word	0x00000000
	.align		4
        /*0004*/ 	.word	0xffffffff
	.align		4
        /*0008*/ 	.word	index@(_ZN7cutlass13device_kernelINS_4gemm6kernel13GemmUniversalIN4cute5tupleIJiiiiEEENS1_10collective13CollectiveMmaINS1_34MainloopSm90TmaGmmaWarpSpecializedILi8ENS5_IJNS4_1CILi1EEESB_SB_EEENS1_35KernelTmaWarpSpecializedCooperativeEEENS5_IJNSA_ILi128EEENSA_ILi64EEESG_EEENS_10bfloat16_tENS5_IJlSB_lEEESI_SJ_NS4_8TiledMMAINS4_8MMA_AtomIJNS4_4SM904GMMA27MMA_64x64x16_F32BF16BF16_SSILNSN_5MajorE0ELSP_0ELNSN_7ScaleInE1ELSQ_1EEEEEENS4_6LayoutINS5_IJNSA_ILi2EEESB_SB_EEENS5_IJSB_NSA_ILi0EEESW_EEEEENS5_IJNS4_10UnderscoreESZ_SZ_EEEEENS4_13SM90_TMA_LOADENS4_14ComposedLayoutINS4_7SwizzleILi3ELi4ELi3EEENS4_18smem_ptr_flag_bitsILi16EEENST_INS5_IJNSA_ILi8EEESG_EEENS5_IJSG_SB_EEEEEEEvNS4_8identityES12_S1C_vS1D_EENS_8epilogue10collective18CollectiveEpilogueINS1F_22Sm90TmaWarpSpecializedILi3ELi2ELi16ELb1ELb0EEEJSH_NS5_IJSF_NSA_ILi32EEEEEESI_SJ_SI_SJ_NS1F_6fusion15FusionCallbacksIS1J_NS1M_13LinCombEltActINS1F_6thread4SiLuESI_fSI_fLNS_15FloatRoundStyleE2EEESH_S1L_JEEES12_NS13_INS14_ILi2ELi4ELi3EEES17_NST_INS5_IJS18_S1K_EEENS5_IJS1K_SB_EEEEEEENS4_17SM75_U32x4_LDSM_NENS4_14SM90_TMA_STOREES1Y_NS4_17SM90_U32x4_STSM_NENS4_9Copy_AtomIJS21_NS_6half_tEEEEvEEEvvEEEEvNT_6ParamsE)
	.align		4
        /*000c*/ 	.word	index@(__assertfail)
	.align		4
        /*0010*/ 	.word	0x00000000
	.align		4
        /*0014*/ 	.word	0xfffffffe
	.align		4
        /*0018*/ 	.word	0x00000000
	.align		4
        /*001c*/ 	.word	0xfffffffd
	.align		4
        /*0020*/ 	.word	0x00000000
	.align		4
        /*0024*/ 	.word	0xfffffffc


//--------------------- .nv.constant4             --------------------------
	.section	.nv.constant4,"a",@progbits
	.align	8
	.align		8
.nv.constant4:
        /*0000*/ 	.dword	__assertfail
	.align		8
        /*0008*/ 	.dword	__unnamed_1
	.align		8
        /*0010*/ 	.dword	__unnamed_2
	.align		8
        /*0018*/ 	.dword	_ZN39_INTERNAL_f70ba70f_4_k_cu_84592cd6_27954cuda3std3__45__cpo5beginE
	.align		8
        /*0020*/ 	.dword	_ZN39_INTERNAL_f70ba70f_4_k_cu_84592cd6_27954cuda3std3__45__cpo3endE
	.align		8
        /*0028*/ 	.dword	_ZN39_INTERNAL_f70ba70f_4_k_cu_84592cd6_27954cuda3std3__45__cpo6cbeginE
	.align		8
        /*0030*/ 	.dword	_ZN39_INTERNAL_f70ba70f_4_k_cu_84592cd6_27954cuda3std3__45__cpo4cendE
	.align		8
        /*0038*/ 	.dword	_ZN39_INTERNAL_f70ba70f_4_k_cu_84592cd6_27954cuda3std3__441_GLOBAL__N__f70ba70f_4_k_cu_84592cd6_27956ignoreE
	.align		8
        /*0040*/ 	.dword	_ZN39_INTERNAL_f70ba70f_4_k_cu_84592cd6_27954cuda3std3__419piecewise_constructE
	.align		8
        /*0048*/ 	.dword	_ZN39_INTERNAL_f70ba70f_4_k_cu_84592cd6_27954cuda3std3__48in_placeE
	.align		8
        /*0050*/ 	.dword	_ZN39_INTERNAL_f70ba70f_4_k_cu_84592cd6_27954cuda3std6ranges3__45__cpo4swapE
	.align		8
        /*0058*/ 	.dword	_ZN39_INTERNAL_f70ba70f_4_k_cu_84592cd6_27954cuda3std6ranges3__45__cpo9iter_moveE
	.align		8
        /*0060*/ 	.dword	_ZN39_INTERNAL_f70ba70f_4_k_cu_84592cd6_27954cute7productE
	.align		8
        /*0068*/ 	.dword	_ZN39_INTERNAL_f70ba70f_4_k_cu_84592cd6_27954cute1_E
	.align		8
        /*0070*/ 	.dword	$str$22
	.align		8
        /*0078*/ 	.dword	$str$23
	.align		8
        /*0080*/ 	.dword	$str$26
	.align		8
        /*0088*/ 	.dword	$str$27


//--------------------- .text._ZN7cutlass13device_kernelINS_4gemm6kernel13GemmUniversalIN4cute5tupleIJiiiiEEENS1_10collective13CollectiveMmaINS1_34MainloopSm90TmaGmmaWarpSpecializedILi8ENS5_IJNS4_1CILi1EEESB_SB_EEENS1_35KernelTmaWarpSpecializedCooperativeEEENS5_IJNSA_ILi128EEENSA_ILi64EEESG_EEENS_10bfloat16_tENS5_IJlSB_lEEESI_SJ_NS4_8TiledMMAINS4_8MMA_AtomIJNS4_4SM904GMMA27MMA_64x64x16_F32BF16BF16_SSILNSN_5MajorE0ELSP_0ELNSN_7ScaleInE1ELSQ_1EEEEEENS4_6LayoutINS5_IJNSA_ILi2EEESB_SB_EEENS5_IJSB_NSA_ILi0EEESW_EEEEENS5_IJNS4_10UnderscoreESZ_SZ_EEEEENS4_13SM90_TMA_LOADENS4_14ComposedLayoutINS4_7SwizzleILi3ELi4ELi3EEENS4_18smem_ptr_flag_bitsILi16EEENST_INS5_IJNSA_ILi8EEESG_EEENS5_IJSG_SB_EEEEEEEvNS4_8identityES12_S1C_vS1D_EENS_8epilogue10collective18CollectiveEpilogueINS1F_22Sm90TmaWarpSpecializedILi3ELi2ELi16ELb1ELb0EEEJSH_NS5_IJSF_NSA_ILi32EEEEEESI_SJ_SI_SJ_NS1F_6fusion15FusionCallbacksIS1J_NS1M_13LinCombEltActINS1F_6thread4SiLuESI_fSI_fLNS_15FloatRoundStyleE2EEESH_S1L_JEEES12_NS13_INS14_ILi2ELi4ELi3EEES17_NST_INS5_IJS18_S1K_EEENS5_IJS1K_SB_EEEEEEENS4_17SM75_U32x4_LDSM_NENS4_14SM90_TMA_STOREES1Y_NS4_17SM90_U32x4_STSM_NENS4_9Copy_AtomIJS21_NS_6half_tEEEEvEEEvvEEEEvNT_6ParamsE --------------------------
	.section	.text._ZN7cutlass13device_kernelINS_4gemm6kernel13GemmUniversalIN4cute5tupleIJiiiiEEENS1_10collective13CollectiveMmaINS1_34MainloopSm90TmaGmmaWarpSpecializedILi8ENS5_IJNS4_1CILi1EEESB_SB_EEENS1_35KernelTmaWarpSpecializedCooperativeEEENS5_IJNSA_ILi128EEENSA_ILi64EEESG_EEENS_10bfloat16_tENS5_IJlSB_lEEESI_SJ_NS4_8TiledMMAINS4_8MMA_AtomIJNS4_4SM904GMMA27MMA_64x64x16_F32BF16BF16_SSILNSN_5MajorE0ELSP_0ELNSN_7ScaleInE1ELSQ_1EEEEEENS4_6LayoutINS5_IJNSA_ILi2EEESB_SB_EEENS5_IJSB_NSA_ILi0EEESW_EEEEENS5_IJNS4_10UnderscoreESZ_SZ_EEEEENS4_13SM90_TMA_LOADENS4_14ComposedLayoutINS4_7SwizzleILi3ELi4ELi3EEENS4_18smem_ptr_flag_bitsILi16EEENST_INS5_IJNSA_ILi8EEESG_EEENS5_IJSG_SB_EEEEEEEvNS4_8identityES12_S1C_vS1D_EENS_8epilogue10collective18CollectiveEpilogueINS1F_22Sm90TmaWarpSpecializedILi3ELi2ELi16ELb1ELb0EEEJSH_NS5_IJSF_NSA_ILi32EEEEEESI_SJ_SI_SJ_NS1F_6fusion15FusionCallbacksIS1J_NS1M_13LinCombEltActINS1F_6thread4SiLuESI_fSI_fLNS_15FloatRoundStyleE2EEESH_S1L_JEEES12_NS13_INS14_ILi2ELi4ELi3EEES17_NST_INS5_IJS18_S1K_EEENS5_IJS1K_SB_EEEEEEENS4_17SM75_U32x4_LDSM_NENS4_14SM90_TMA_STOREES1Y_NS4_17SM90_U32x4_STSM_NENS4_9Copy_AtomIJS21_NS_6half_tEEEEvEEEvvEEEEvNT_6ParamsE,"ax",@progbits
	.align	128
.text._ZN7cutlass13device_kernelINS_4gemm6kernel13GemmUniversalIN4cute5tupleIJiiiiEEENS1_10collective13CollectiveMmaINS1_34MainloopSm90TmaGmmaWarpSpecializedILi8ENS5_IJNS4_1CILi1EEESB_SB_EEENS1_35KernelTmaWarpSpecializedCooperativeEEENS5_IJNSA_ILi128EEENSA_ILi64EEESG_EEENS_10bfloat16_tENS5_IJlSB_lEEESI_SJ_NS4_8TiledMMAINS4_8MMA_AtomIJNS4_4SM904GMMA27MMA_64x64x16_F32BF16BF16_SSILNSN_5MajorE0ELSP_0ELNSN_7ScaleInE1ELSQ_1EEEEEENS4_6LayoutINS5_IJNSA_ILi2EEESB_SB_EEENS5_IJSB_NSA_ILi0EEESW_EEEEENS5_IJNS4_10UnderscoreESZ_SZ_EEEEENS4_13SM90_TMA_LOADENS4_14ComposedLayoutINS4_7SwizzleILi3ELi4ELi3EEENS4_18smem_ptr_flag_bitsILi16EEENST_INS5_IJNSA_ILi8EEESG_EEENS5_IJSG_SB_EEEEEEEvNS4_8identityES12_S1C_vS1D_EENS_8epilogue10collective18CollectiveEpilogueINS1F_22Sm90TmaWarpSpecializedILi3ELi2ELi16ELb1ELb0EEEJSH_NS5_IJSF_NSA_ILi32EEEEEESI_SJ_SI_SJ_NS1F_6fusion15FusionCallbacksIS1J_NS1M_13LinCombEltActINS1F_6thread4SiLuESI_fSI_fLNS_15FloatRoundStyleE2EEESH_S1L_JEEES12_NS13_INS14_ILi2ELi4ELi3EEES17_NST_INS5_IJS18_S1K_EEENS5_IJS1K_SB_EEEEEEENS4_17SM75_U32x4_LDSM_NENS4_14SM90_TMA_STOREES1Y_NS4_17SM90_U32x4_STSM_NENS4_9Copy_AtomIJS21_NS_6half_tEEEEvEEEvvEEEEvNT_6ParamsE:
        .type           _ZN7cutlass13device_kernelINS_4gemm6kernel13GemmUniversalIN4cute5tupleIJiiiiEEENS1_10collective13CollectiveMmaINS1_34MainloopSm90TmaGmmaWarpSpecializedILi8ENS5_IJNS4_1CILi1EEESB_SB_EEENS1_35KernelTmaWarpSpecializedCooperativeEEENS5_IJNSA_ILi128EEENSA_ILi64EEESG_EEENS_10bfloat16_tENS5_IJlSB_lEEESI_SJ_NS4_8TiledMMAINS4_8MMA_AtomIJNS4_4SM904GMMA27MMA_64x64x16_F32BF16BF16_SSILNSN_5MajorE0ELSP_0ELNSN_7ScaleInE1ELSQ_1EEEEEENS4_6LayoutINS5_IJNSA_ILi2EEESB_SB_EEENS5_IJSB_NSA_ILi0EEESW_EEEEENS5_IJNS4_10UnderscoreESZ_SZ_EEEEENS4_13SM90_TMA_LOADENS4_14ComposedLayoutINS4_7SwizzleILi3ELi4ELi3EEENS4_18smem_ptr_flag_bitsILi16EEENST_INS5_IJNSA_ILi8EEESG_EEENS5_IJSG_SB_EEEEEEEvNS4_8identityES12_S1C_vS1D_EENS_8epilogue10collective18CollectiveEpilogueINS1F_22Sm90TmaWarpSpecializedILi3ELi2ELi16ELb1ELb0EEEJSH_NS5_IJSF_NSA_ILi32EEEEEESI_SJ_SI_SJ_NS1F_6fusion15FusionCallbacksIS1J_NS1M_13LinCombEltActINS1F_6thread4SiLuESI_fSI_fLNS_15FloatRoundStyleE2EEESH_S1L_JEEES12_NS13_INS14_ILi2ELi4ELi3EEES17_NST_INS5_IJS18_S1K_EEENS5_IJS1K_SB_EEEEEEENS4_17SM75_U32x4_LDSM_NENS4_14SM90_TMA_STOREES1Y_NS4_17SM90_U32x4_STSM_NENS4_9Copy_AtomIJS21_NS_6half_tEEEEvEEEvvEEEEvNT_6ParamsE,@function
        .size           _ZN7cutlass13device_kernelINS_4gemm6kernel13GemmUniversalIN4cute5tupleIJiiiiEEENS1_10collective13CollectiveMmaINS1_34MainloopSm90TmaGmmaWarpSpecializedILi8ENS5_IJNS4_1CILi1EEESB_SB_EEENS1_35KernelTmaWarpSpecializedCooperativeEEENS5_IJNSA_ILi128EEENSA_ILi64EEESG_EEENS_10bfloat16_tENS5_IJlSB_lEEESI_SJ_NS4_8TiledMMAINS4_8MMA_AtomIJNS4_4SM904GMMA27MMA_64x64x16_F32BF16BF16_SSILNSN_5MajorE0ELSP_0ELNSN_7ScaleInE1ELSQ_1EEEEEENS4_6LayoutINS5_IJNSA_ILi2EEESB_SB_EEENS5_IJSB_NSA_ILi0EEESW_EEEEENS5_IJNS4_10UnderscoreESZ_SZ_EEEEENS4_13SM90_TMA_LOADENS4_14ComposedLayoutINS4_7SwizzleILi3ELi4ELi3EEENS4_18smem_ptr_flag_bitsILi16EEENST_INS5_IJNSA_ILi8EEESG_EEENS5_IJSG_SB_EEEEEEEvNS4_8identityES12_S1C_vS1D_EENS_8epilogue10collective18CollectiveEpilogueINS1F_22Sm90TmaWarpSpecializedILi3ELi2ELi16ELb1ELb0EEEJSH_NS5_IJSF_NSA_ILi32EEEEEESI_SJ_SI_SJ_NS1F_6fusion15FusionCallbacksIS1J_NS1M_13LinCombEltActINS1F_6thread4SiLuESI_fSI_fLNS_15FloatRoundStyleE2EEESH_S1L_JEEES12_NS13_INS14_ILi2ELi4ELi3EEES17_NST_INS5_IJS18_S1K_EEENS5_IJS1K_SB_EEEEEEENS4_17SM75_U32x4_LDSM_NENS4_14SM90_TMA_STOREES1Y_NS4_17SM90_U32x4_STSM_NENS4_9Copy_AtomIJS21_NS_6half_tEEEEvEEEvvEEEEvNT_6ParamsE,(.L_x_258 - _ZN7cutlass13device_kernelINS_4gemm6kernel13GemmUniversalIN4cute5tupleIJiiiiEEENS1_10collective13CollectiveMmaINS1_34MainloopSm90TmaGmmaWarpSpecializedILi8ENS5_IJNS4_1CILi1EEESB_SB_EEENS1_35KernelTmaWarpSpecializedCooperativeEEENS5_IJNSA_ILi128EEENSA_ILi64EEESG_EEENS_10bfloat16_tENS5_IJlSB_lEEESI_SJ_NS4_8TiledMMAINS4_8MMA_AtomIJNS4_4SM904GMMA27MMA_64x64x16_F32BF16BF16_SSILNSN_5MajorE0ELSP_0ELNSN_7ScaleInE1ELSQ_1EEEEEENS4_6LayoutINS5_IJNSA_ILi2EEESB_SB_EEENS5_IJSB_NSA_ILi0EEESW_EEEEENS5_IJNS4_10UnderscoreESZ_SZ_EEEEENS4_13SM90_TMA_LOADENS4_14ComposedLayoutINS4_7SwizzleILi3ELi4ELi3EEENS4_18smem_ptr_flag_bitsILi16EEENST_INS5_IJNSA_ILi8EEESG_EEENS5_IJSG_SB_EEEEEEEvNS4_8identityES12_S1C_vS1D_EENS_8epilogue10collective18CollectiveEpilogueINS1F_22Sm90TmaWarpSpecializedILi3ELi2ELi16ELb1ELb0EEEJSH_NS5_IJSF_NSA_ILi32EEEEEESI_SJ_SI_SJ_NS1F_6fusion15FusionCallbacksIS1J_NS1M_13LinCombEltActINS1F_6thread4SiLuESI_fSI_fLNS_15FloatRoundStyleE2EEESH_S1L_JEEES12_NS13_INS14_ILi2ELi4ELi3EEES17_NST_INS5_IJS18_S1K_EEENS5_IJS1K_SB_EEEEEEENS4_17SM75_U32x4_LDSM_NENS4_14SM90_TMA_STOREES1Y_NS4_17SM90_U32x4_STSM_NENS4_9Copy_AtomIJS21_NS_6half_tEEEEvEEEvvEEEEvNT_6ParamsE)
        .other          _ZN7cutlass13device_kernelINS_4gemm6kernel13GemmUniversalIN4cute5tupleIJiiiiEEENS1_10collective13CollectiveMmaINS1_34MainloopSm90TmaGmmaWarpSpecializedILi8ENS5_IJNS4_1CILi1EEESB_SB_EEENS1_35KernelTmaWarpSpecializedCooperativeEEENS5_IJNSA_ILi128EEENSA_ILi64EEESG_EEENS_10bfloat16_tENS5_IJlSB_lEEESI_SJ_NS4_8TiledMMAINS4_8MMA_AtomIJNS4_4SM904GMMA27MMA_64x64x16_F32BF16BF16_SSILNSN_5MajorE0ELSP_0ELNSN_7ScaleInE1ELSQ_1EEEEEENS4_6LayoutINS5_IJNSA_ILi2EEESB_SB_EEENS5_IJSB_NSA_ILi0EEESW_EEEEENS5_IJNS4_10UnderscoreESZ_SZ_EEEEENS4_13SM90_TMA_LOADENS4_14ComposedLayoutINS4_7SwizzleILi3ELi4ELi3EEENS4_18smem_ptr_flag_bitsILi16EEENST_INS5_IJNSA_ILi8EEESG_EEENS5_IJSG_SB_EEEEEEEvNS4_8identityES12_S1C_vS1D_EENS_8epilogue10collective18CollectiveEpilogueINS1F_22Sm90TmaWarpSpecializedILi3ELi2ELi16ELb1ELb0EEEJSH_NS5_IJSF_NSA_ILi32EEEEEESI_SJ_SI_SJ_NS1F_6fusion15FusionCallbacksIS1J_NS1M_13LinCombEltActINS1F_6thread4SiLuESI_fSI_fLNS_15FloatRoundStyleE2EEESH_S1L_JEEES12_NS13_INS14_ILi2ELi4ELi3EEES17_NST_INS5_IJS18_S1K_EEENS5_IJS1K_SB_EEEEEEENS4_17SM75_U32x4_LDSM_NENS4_14SM90_TMA_STOREES1Y_NS4_17SM90_U32x4_STSM_NENS4_9Copy_AtomIJS21_NS_6half_tEEEEvEEEvvEEEEvNT_6ParamsE,@"STO_CUDA_ENTRY STV_DEFAULT"
_ZN7cutlass13device_kernelINS_4gemm6kernel13GemmUniversalIN4cute5tupleIJiiiiEEENS1_10collective13CollectiveMmaINS1_34MainloopSm90TmaGmmaWarpSpecializedILi8ENS5_IJNS4_1CILi1EEESB_SB_EEENS1_35KernelTmaWarpSpecializedCooperativeEEENS5_IJNSA_ILi128EEENSA_ILi64EEESG_EEENS_10bfloat16_tENS5_IJlSB_lEEESI_SJ_NS4_8TiledMMAINS4_8MMA_AtomIJNS4_4SM904GMMA27MMA_64x64x16_F32BF16BF16_SSILNSN_5MajorE0ELSP_0ELNSN_7ScaleInE1ELSQ_1EEEEEENS4_6LayoutINS5_IJNSA_ILi2EEESB_SB_EEENS5_IJSB_NSA_ILi0EEESW_EEEEENS5_IJNS4_10UnderscoreESZ_SZ_EEEEENS4_13SM90_TMA_LOADENS4_14ComposedLayoutINS4_7SwizzleILi3ELi4ELi3EEENS4_18smem_ptr_flag_bitsILi16EEENST_INS5_IJNSA_ILi8EEESG_EEENS5_IJSG_SB_EEEEEEEvNS4_8identityES12_S1C_vS1D_EENS_8epilogue10collective18CollectiveEpilogueINS1F_22Sm90TmaWarpSpecializedILi3ELi2ELi16ELb1ELb0EEEJSH_NS5_IJSF_NSA_ILi32EEEEEESI_SJ_SI_SJ_NS1F_6fusion15FusionCallbacksIS1J_NS1M_13LinCombEltActINS1F_6thread4SiLuESI_fSI_fLNS_15FloatRoundStyleE2EEESH_S1L_JEEES12_NS13_INS14_ILi2ELi4ELi3EEES17_NST_INS5_IJS18_S1K_EEENS5_IJS1K_SB_EEEEEEENS4_17SM75_U32x4_LDSM_NENS4_14SM90_TMA_STOREES1Y_NS4_17SM90_U32x4_STSM_NENS4_9Copy_AtomIJS21_NS_6half_tEEEEvEEEvvEEEEvNT_6ParamsE:
[----:B------:R-:W1:Y:S01]  /*0000*/  LDC R1, c[0x0][0x28] ;  /* 0x00000a00ff017b82 */ /* 0x000e620000000800 */
[----:B------:R-:W2:Y:S07]  /*0010*/  S2R R18, SR_TID.X ;  /* 0x0000000000127919 */ /* 0x000eae0000002100 */
[----:B------:R-:W3:Y:S01]  /*0020*/  LDC.64 R4, c[0x0][0x588] ;  /* 0x00016200ff047b82 */ /* 0x000ee20000000a00 */
[----:B------:R-:W-:Y:S01]  /*0030*/  ELECT P0, URZ, PT ;  /* 0x00000000003f782f */ /* 0x000fe20003800000 */
[----:B------:R-:W-:Y:S01]  /*0040*/  BSSY B0, `(.L_x_0) ;  /* 0x0000016000007945 */ /* 0x000fe20003800000 */
[----:B--2---:R-:W-:-:S02]  /*0050*/  SHF.R.U32.HI R6, RZ, 0x5, R18 ;  /* 0x00000005ff067819 */ /* 0x004fc40000011612 */
[----:B------:R-:W-:-:S03]  /*0060*/  SHF.R.U32.HI R2, RZ, 0x7, R18 ;  /* 0x00000007ff027819 */ /* 0x000fc60000011612 */
[----:B------:R-:W2:Y:S04]  /*0070*/  SHFL.IDX PT, R0, R6, RZ, 0x1f ;  /* 0x00001fff06007589 */ /* 0x000ea800000e0000 */
[----:B------:R4:W1:Y:S01]  /*0080*/  SHFL.IDX PT, R10, R2, RZ, 0x1f ;  /* 0x00001fff020a7589 */ /* 0x00086200000e0000 */
[----:B--2---:R-:W-:Y:S02]  /*0090*/  ISETP.NE.OR P0, PT, R0, RZ, !P0 ;  /* 0x000000ff0000720c */ /* 0x004fe40004705670 */
[----:B------:R-:W-:-:S11]  /*00a0*/  SHF.R.S32.HI R3, RZ, 0x1f, R0 ;  /* 0x0000001fff037819 */ /* 0x000fd60000011400 */
[----:B-1-34-:R-:W-:Y:S05]  /*00b0*/  @P0 BRA `(.L_x_1) ;  /* 0x0000000000380947 */ /* 0x01afea0003800000 */
[----:B------:R-:W-:Y:S02]  /*00c0*/  ULDC.64 UR4, c[0x0][0x198] ;  /* 0x0000660000047ab9 */ /* 0x000fe40000000a00 */
[----:B------:R-:W-:Y:S02]  /*00d0*/  UIADD3 UR6, UP0, UR4, 0xf0, URZ ;  /* 0x000000f004067890 */ /* 0x000fe4000ff1e03f */
[----:B------:R-:W-:Y:S02]  /*00e0*/  UIADD3 UR8, UP1, UR4, 0x1f0, URZ ;  /* 0x000001f004087890 */ /* 0x000fe4000ff3e03f */
[----:B------:R-:W-:Y:S02]  /*00f0*/  UIADD3 UR10, UP2, UR4, 0x3f0, URZ ;  /* 0x000003f0040a7890 */ /* 0x000fe4000ff5e03f */
[----:B------:R-:W-:Y:S02]  /*0100*/  UIADD3 UR4, UP3, UR4, 0x4f0, URZ ;  /* 0x000004f004047890 */ /* 0x000fe4000ff7e03f */
[----:B------:R-:W-:-:S02]  /*0110*/  UIADD3.X UR7, URZ, UR5, URZ, UP0, !UPT ;  /* 0x000000053f077290 */ /* 0x000fc400087fe43f */
[----:B------:R-:W-:Y:S02]  /*0120*/  UIADD3.X UR9, URZ, UR5, URZ, UP1, !UPT ;  /* 0x000000053f097290 */ /* 0x000fe40008ffe43f */
[----:B------:R-:W-:Y:S02]  /*0130*/  UIADD3.X UR11, URZ, UR5, URZ, UP2, !UPT ;  /* 0x000000053f0b7290 */ /* 0x000fe400097fe43f */
[----:B------:R-:W-:-:S03]  /*0140*/  UIADD3.X UR5, URZ, UR5, URZ, UP3, !UPT ;  /* 0x000000053f057290 */ /* 0x000fc60009ffe43f */
[----:B------:R1:W-:Y:S02]  /*0150*/  UTMACCTL.PF [UR6] ;  /* 0x00000000060079b9 */ /* 0x0003e40008040000 */
[----:B------:R1:W-:Y:S02]  /*0160*/  UTMACCTL.PF [UR8] ;  /* 0x00000000080079b9 */ /* 0x0003e40008040000 */
[----:B------:R1:W-:Y:S02]  /*0170*/  UTMACCTL.PF [UR10] ;  /* 0x000000000a0079b9 */ /* 0x0003e40008040000 */
[----:B------:R1:W-:Y:S02]  /*0180*/  UTMACCTL.PF [UR4] ;  /* 0x00000000040079b9 */ /* 0x0003e40008040000 */
[----:B-1----:R-:W-:Y:S01]  /*0190*/  NOP ;  /* 0x0000000000007918 */ /* 0x002fe20000000000 */
.L_x_1:
[----:B------:R-:W-:Y:S05]  /*01a0*/  BSYNC B0 ;  /* 0x0000000000007941 */ /* 0x000fea0003800000 */
.L_x_0:
[----:B------:R-:W-:Y:S01]  /*01b0*/  ULDC.64 UR4, c[0x0][0x590] ;  /* 0x0001640000047ab9 */ /* 0x000fe20000000a00 */
[----:B------:R-:W-:Y:S01]  /*01c0*/  LEA.HI R3, R3, R0, RZ, 0x2 ;  /* 0x0000000003037211 */ /* 0x000fe200078f10ff */
[----:B------:R-:W-:Y:S01]  /*01d0*/  ULDC.64 UR54, c[0x0][0x208] ;  /* 0x0000820000367ab9 */ /* 0x000fe20000000a00 */
[----:B------:R-:W-:Y:S01]  /*01e0*/  ISETP.NE.U32.AND P2, PT, RZ, UR4, PT ;  /* 0x00000004ff007c0c */ /* 0x000fe2000bf45070 */
[----:B------:R-:W-:Y:S01]  /*01f0*/  IMAD.MOV.U32 R2, RZ, RZ, R4 ;  /* 0x000000ffff027224 */ /* 0x000fe200078e0004 */
[----:B------:R-:W-:Y:S02]  /*0200*/  LOP3.LUT R3, R3, 0xfffffffc, RZ, 0xc0, !PT ;  /* 0xfffffffc03037812 */ /* 0x000fe400078ec0ff */
[----:B------:R-:W-:Y:S02]  /*0210*/  ISETP.NE.AND.EX P3, PT, RZ, UR5, PT, P2 ;  /* 0x00000005ff007c0c */ /* 0x000fe4000bf65320 */
[----:B------:R-:W-:Y:S01]  /*0220*/  PRMT R7, RZ, 0x7610, R7 ;  /* 0x00007610ff077816 */ /* 0x000fe20000000007 */
[----:B------:R-:W-:Y:S01]  /*0230*/  IMAD.IADD R0, R0, 0x1, -R3 ;  /* 0x0000000100007824 */ /* 0x000fe200078e0a03 */
[----:B------:R-:W-:-:S09]  /*0240*/  MOV R3, R5 ;  /* 0x0000000500037202 */ /* 0x000fd20000000f00 */
[----:B------:R-:W-:Y:S05]  /*0250*/  @P3 BRA `(.L_x_2) ;  /* 0x0000000000303947 */ /* 0x000fea0003800000 */
[----:B------:R-:W-:Y:S02]  /*0260*/  ULDC.64 UR6, c[0x0][0x588] ;  /* 0x0001620000067ab9 */ /* 0x000fe40000000a00 */
[----:B------:R-:W-:-:S04]  /*0270*/  ISETP.NE.U32.AND P0, PT, RZ, UR6, PT ;  /* 0x00000006ff007c0c */ /* 0x000fc8000bf05070 */
[----:B------:R-:W-:-:S13]  /*0280*/  ISETP.NE.AND.EX P0, PT, RZ, UR7, PT, P0 ;  /* 0x00000007ff007c0c */ /* 0x000fda000bf05300 */
[----:B------:R-:W-:Y:S05]  /*0290*/  @!P0 BRA `(.L_x_3) ;  /* 0x0000000000108947 */ /* 0x000fea0003800000 */
[----:B------:R-:W2:Y:S02]  /*02a0*/  LDG.E R7, desc[UR54][R2.64] ;  /* 0x0000003602077981 */ /* 0x000ea4000c1e1900 */
[----:B--2---:R-:W-:Y:S01]  /*02b0*/  FSETP.NEU.AND P1, PT, R7, RZ, PT ;  /* 0x000000ff0700720b */ /* 0x004fe20003f2d000 */
[----:B------:R-:W-:Y:S01]  /*02c0*/  IMAD.MOV.U32 R7, RZ, RZ, 0x1 ;  /* 0x00000001ff077424 */ /* 0x000fe200078e00ff */
[----:B------:R-:W-:Y:S11]  /*02d0*/  BRA `(.L_x_2) ;  /* 0x0000000000107947 */ /* 0x000ff60003800000 */
.L_x_3:
[----:B------:R-:W-:Y:S01]  /*02e0*/  ULDC UR6, c[0x0][0x580] ;  /* 0x0001600000067ab9 */ /* 0x000fe20000000800 */
[----:B------:R-:W-:Y:S01]  /*02f0*/  IMAD.MOV.U32 R7, RZ, RZ, 0x1 ;  /* 0x00000001ff077424 */ /* 0x000fe200078e00ff */
[----:B------:R-:W-:Y:S02]  /*0300*/  FSETP.NEU.AND P1, PT, RZ, UR6, PT ;  /* 0x00000006ff007c0b */ /* 0x000fe4000bf2d000 */
[----:B------:R-:W-:-:S11]  /*0310*/  CS2R R2, SRZ ;  /* 0x0000000000027805 */ /* 0x000fd6000001ff00 */
.L_x_2:
[----:B------:R-:W-:Y:S02]  /*0320*/  ISETP.NE.U32.AND P4, PT, R2, RZ, PT ;  /* 0x000000ff0200720c */ /* 0x000fe40003f85070 */
[----:B------:R-:W-:Y:S02]  /*0330*/  ISETP.NE.AND.EX P5, PT, RZ, UR5, PT, P2 ;  /* 0x00000005ff007c0c */ /* 0x000fe4000bfa5320 */
[----:B------:R-:W-:Y:S02]  /*0340*/  ISETP.NE.AND.EX P2, PT, R3, RZ, PT, P4 ;  /* 0x000000ff0300720c */ /* 0x000fe40003f45340 */
[----:B------:R-:W-:-:S11]  /*0350*/  PLOP3.LUT P0, PT, PT, PT, PT, 0x8, 0x0 ;  /* 0x000000000000781c */ /* 0x000fd60003f0e170 */
[----:B------:R-:W-:Y:S05]  /*0360*/  @P2 BRA P5, `(.L_x_4) ;  /* 0x0000000000342947 */ /* 0x000fea0002800000 */
[----:B------:R-:W-:-:S04]  /*0370*/  ISETP.NE.U32.AND P0, PT, RZ, UR4, PT ;  /* 0x00000004ff007c0c */ /* 0x000fc8000bf05070 */
[----:B------:R-:W-:-:S13]  /*0380*/  ISETP.NE.AND.EX P0, PT, RZ, UR5, PT, P0 ;  /* 0x00000005ff007c0c */ /* 0x000fda000bf05300 */
[----:B------:R-:W-:Y:S05]  /*0390*/  @!P0 BRA `(.L_x_5) ;  /* 0x0000000000248947 */ /* 0x000fea0003800000 */
[----:B------:R-:W-:Y:S02]  /*03a0*/  PRMT R7, R7, 0x9910, RZ ;  /* 0x0000991007077816 */ /* 0x000fe400000000ff */
[----:B------:R-:W-:Y:S02]  /*03b0*/  ISETP.NE.U32.AND P0, PT, R2, RZ, PT ;  /* 0x000000ff0200720c */ /* 0x000fe40003f05070 */
[----:B------:R-:W-:Y:S02]  /*03c0*/  ISETP.NE.AND P2, PT, R7, RZ, PT ;  /* 0x000000ff0700720c */ /* 0x000fe40003f45270 */
[----:B------:R-:W-:Y:S02]  /*03d0*/  ISETP.NE.AND.EX P0, PT, R3, RZ, PT, P0 ;  /* 0x000000ff0300720c */ /* 0x000fe40003f05300 */
[----:B------:R-:W-:-:S09]  /*03e0*/  SEL R2, RZ, 0xffffffff, P1 ;  /* 0xffffffffff027807 */ /* 0x000fd20000800000 */
[----:B------:R-:W-:-:S04]  /*03f0*/  @!P2 SEL R2, RZ, 0xffffffff, P0 ;  /* 0xffffffffff02a807 */ /* 0x000fc80000000000 */
[----:B------:R-:W-:-:S04]  /*0400*/  LOP3.LUT R2, R2, 0x1, RZ, 0xc0, !PT ;  /* 0x0000000102027812 */ /* 0x000fc800078ec0ff */
[----:B------:R-:W-:Y:S01]  /*0410*/  ISETP.EQ.U32.AND P0, PT, R2, 0x1, PT ;  /* 0x000000010200780c */ /* 0x000fe20003f02070 */
[----:B------:R-:W-:-:S12]  /*0420*/  BRA `(.L_x_4) ;  /* 0x0000000000047947 */ /* 0x000fd80003800000 */
.L_x_5:
[----:B------:R-:W-:-:S13]  /*0430*/  PLOP3.LUT P0, PT, P1, PT, PT, 0x8, 0x0 ;  /* 0x000000000000781c */ /* 0x000fda0000f0e170 */
.L_x_4:
[----:B------:R-:W1:Y:S02]  /*0440*/  SHFL.IDX PT, R2, R6, RZ, 0x1f ;  /* 0x00001fff06027589 */ /* 0x000e6400000e0000 */
[----:B-1----:R-:W-:-:S13]  /*0450*/  ISETP.NE.AND P1, PT, R2, RZ, PT ;  /* 0x000000ff0200720c */ /* 0x002fda0003f25270 */
[----:B------:R-:W-:Y:S05]  /*0460*/  @P1 BRA `(.L_x_6) ;  /* 0x0000000000841947 */ /* 0x000fea0003800000 */
[----:B------:R-:W-:Y:S01]  /*0470*/  ELECT P1, URZ, PT ;  /* 0x00000000003f782f */ /* 0x000fe20003820000 */
[----:B------:R-:W-:-:S12]  /*0480*/  BSSY B0, `(.L_x_6) ;  /* 0x000001f000007945 */ /* 0x000fd80003800000 */
[----:B------:R-:W-:Y:S05]  /*0490*/  @!P1 BRA `(.L_x_7) ;  /* 0x0000000000749947 */ /* 0x000fea0003800000 */
[----:B------:R-:W1:Y:S01]  /*04a0*/  S2UR UR8, SR_CgaCtaId ;  /* 0x00000000000879c3 */ /* 0x000e620000008800 */
[----:B------:R-:W-:Y:S01]  /*04b0*/  UMOV UR4, 0x400 ;  /* 0x0000040000047882 */ /* 0x000fe20000000000 */
[----:B------:R-:W-:Y:S01]  /*04c0*/  UMOV UR5, 0x1 ;  /* 0x0000000100057882 */ /* 0x000fe20000000000 */
[----:B------:R-:W-:Y:S02]  /*04d0*/  UMOV UR6, 0x100 ;  /* 0x0000010000067882 */ /* 0x000fe40000000000 */
[----:B------:R-:W-:-:S04]  /*04e0*/  UIADD3 UR6, -UR6, 0x100000, URZ ;  /* 0x0010000006067890 */ /* 0x000fc8000fffe13f */
[----:B------:R-:W-:Y:S02]  /*04f0*/  USHF.L.U32 UR7, UR6, 0xb, URZ ;  /* 0x0000000b06077899 */ /* 0x000fe4000800063f */
[----:B------:R-:W-:Y:S02]  /*0500*/  USHF.L.U32 UR6, UR6, 0x1, URZ ;  /* 0x0000000106067899 */ /* 0x000fe4000800063f */
[----:B-1----:R-:W-:Y:S02]  /*0510*/  ULEA UR8, UR8, UR4, 0x18 ;  /* 0x0000000408087291 */ /* 0x002fe4000f8ec03f */
[----:B------:R-:W-:-:S04]  /*0520*/  UIADD3 UR4, -UR5, 0x100000, URZ ;  /* 0x0010000005047890 */ /* 0x000fc8000fffe13f */
[----:B------:R-:W-:Y:S02]  /*0530*/  USHF.L.U32 UR5, UR4, 0xb, URZ ;  /* 0x0000000b04057899 */ /* 0x000fe4000800063f */
[----:B------:R-:W-:Y:S01]  /*0540*/  USHF.L.U32 UR4, UR4, 0x1, URZ ;  /* 0x0000000104047899 */ /* 0x000fe2000800063f */
[----:B------:R-:W1:Y:S11]  /*0550*/  FENCE.VIEW.ASYNC.S ;  /* 0x00000000000073c6 */ /* 0x000e760000000000 */
[----:B-1----:R1:W2:Y:S01]  /*0560*/  SYNCS.EXCH.64 URZ, [UR8], UR4 ;  /* 0x00000004083f75b2 */ /* 0x0022a20008000100 */
[----:B------:R1:W3:Y:S01]  /*0570*/  SYNCS.EXCH.64 URZ, [UR8+0x40], UR6 ;  /* 0x00004006083f75b2 */ /* 0x0002e20008000100 */
[----:B------:R1:W4:Y:S01]  /*0580*/  SYNCS.EXCH.64 URZ, [UR8+0x8], UR4 ;  /* 0x00000804083f75b2 */ /* 0x0003220008000100 */
[----:B------:R1:W1:Y:S01]  /*0590*/  SYNCS.EXCH.64 URZ, [UR8+0x48], UR6 ;  /* 0x00004806083f75b2 */ /* 0x0002620008000100 */
        /* <DEDUP_REMOVED lines=12> */
[----:B------:R-:W-:Y:S01]  /*0660*/  NOP ;  /* 0x0000000000007918 */ /* 0x000fe20000000000 */
.L_x_7:
[----:B-1----:R-:W-:Y:S05]  /*0670*/  BSYNC B0 ;  /* 0x0000000000007941 */ /* 0x002fea0003800000 */
.L_x_6:
[----:B------:R-:W1:Y:S01]  /*0680*/  SHFL.IDX PT, R3, R6, RZ, 0x1f ;  /* 0x00001fff06037589 */ /* 0x000e6200000e0000 */
[----:B------:R-:W2:Y:S01]  /*0690*/  LDC R2, c[0x0][0x904] ;  /* 0x00024100ff027b82 */ /* 0x000ea20000000800 */
[----:B------:R-:W-:Y:S01]  /*06a0*/  NOP ;  /* 0x0000000000007918 */ /* 0x000fe20000000000 */
[----:B-1----:R-:W-:-:S13]  /*06b0*/  ISETP.NE.AND P1, PT, R3, RZ, PT ;  /* 0x000000ff0300720c */ /* 0x002fda0003f25270 */
[----:B------:R-:W-:Y:S05]  /*06c0*/  @P1 BRA `(.L_x_8) ;  /* 0x0000000000501947 */ /* 0x000fea0003800000 */
[----:B------:R-:W1:Y:S01]  /*06d0*/  S2UR UR5, SR_CgaCtaId ;  /* 0x00000000000579c3 */ /* 0x000e620000008800 */
[----:B------:R-:W-:Y:S01]  /*06e0*/  UMOV UR4, 0x400 ;  /* 0x0000040000047882 */ /* 0x000fe20000000000 */
[----:B------:R-:W-:Y:S01]  /*06f0*/  UMOV UR6, 0x20 ;  /* 0x0000002000067882 */ /* 0x000fe20000000000 */
[----:B------:R-:W-:Y:S01]  /*0700*/  UMOV UR7, 0x100 ;  /* 0x0000010000077882 */ /* 0x000fe20000000000 */
[----:B------:R-:W-:Y:S01]  /*0710*/  ELECT P1, URZ, PT ;  /* 0x00000000003f782f */ /* 0x000fe20003820000 */
[----:B-1----:R-:W-:Y:S02]  /*0720*/  ULEA UR8, UR5, UR4, 0x18 ;  /* 0x0000000405087291 */ /* 0x002fe4000f8ec03f */
[----:B------:R-:W-:-:S04]  /*0730*/  UIADD3 UR4, -UR6, 0x100000, URZ ;  /* 0x0010000006047890 */ /* 0x000fc8000fffe13f */
[----:B------:R-:W-:Y:S02]  /*0740*/  USHF.L.U32 UR5, UR4, 0xb, URZ ;  /* 0x0000000b04057899 */ /* 0x000fe4000800063f */
[----:B------:R-:W-:Y:S02]  /*0750*/  USHF.L.U32 UR4, UR4, 0x1, URZ ;  /* 0x0000000104047899 */ /* 0x000fe4000800063f */
[----:B------:R-:W-:-:S04]  /*0760*/  UIADD3 UR6, -UR7, 0x100000, URZ ;  /* 0x0010000007067890 */ /* 0x000fc8000fffe13f */
[----:B------:R-:W-:Y:S02]  /*0770*/  USHF.L.U32 UR7, UR6, 0xb, URZ ;  /* 0x0000000b06077899 */ /* 0x000fe4000800063f */
[----:B------:R-:W-:Y:S01]  /*0780*/  USHF.L.U32 UR6, UR6, 0x1, URZ ;  /* 0x0000000106067899 */ /* 0x000fe2000800063f */
[----:B------:R-:W1:Y:S03]  /*0790*/  FENCE.VIEW.ASYNC.S ;  /* 0x00000000000073c6 */ /* 0x000e660000000000 */
[----:B-1----:R1:W1:Y:S08]  /*07a0*/  SYNCS.EXCH.64 URZ, [UR8+0x80], UR4 ;  /* 0x00008004083f75b2 */ /* 0x0022700008000100 */
[----:B------:R1:W1:Y:S01]  /*07b0*/  SYNCS.EXCH.64 URZ, [UR8+0x98], UR6 ;  /* 0x00009806083f75b2 */ /* 0x0002620008000100 */
[----:B------:R1:W1:Y:S01]  /*07c0*/  SYNCS.EXCH.64 URZ, [UR8+0x88], UR4 ;  /* 0x00008804083f75b2 */ /* 0x0002620008000100 */
[----:B------:R1:W1:Y:S01]  /*07d0*/  SYNCS.EXCH.64 URZ, [UR8+0xa0], UR6 ;  /* 0x0000a006083f75b2 */ /* 0x0002620008000100 */
[----:B------:R1:W1:Y:S01]  /*07e0*/  SYNCS.EXCH.64 URZ, [UR8+0x90], UR4 ;  /* 0x00009004083f75b2 */ /* 0x0002620008000100 */
[----:B------:R1:W1:Y:S01]  /*07f0*/  SYNCS.EXCH.64 URZ, [UR8+0xa8], UR6 ;  /* 0x0000a806083f75b2 */ /* 0x0002620008000100 */
[----:B------:R-:W-:Y:S01]  /*0800*/  NOP ;  /* 0x0000000000007918 */ /* 0x000fe20000000000 */
.L_x_8:
[----:B------:R-:W5:Y:S01]  /*0810*/  SHFL.IDX PT, R6, R6, RZ, 0x1f ;  /* 0x00001fff06067589 */ /* 0x000f6200000e0000 */
[----:B--2---:R-:W-:Y:S02]  /*0820*/  ISETP.NE.AND P6, PT, R2, 0x1, PT ;  /* 0x000000010200780c */ /* 0x004fe40003fc5270 */
[----:B------:R-:W-:Y:S01]  /*0830*/  ELECT P1, URZ, PT ;  /* 0x00000000003f782f */ /* 0x000fe20003820000 */
[----:B------:R-:W2:Y:S01]  /*0840*/  S2UR UR42, SR_CgaCtaId ;  /* 0x00000000002a79c3 */ /* 0x000ea20000008800 */
[----:B------:R-:W3:Y:S01]  /*0850*/  S2R R3, SR_CTAID.Y ;  /* 0x0000000000037919 */ /* 0x000ee20000002600 */
[----:B-1----:R-:W-:Y:S01]  /*0860*/  UMOV UR4, 0x20 ;  /* 0x0000002000047882 */ /* 0x002fe20000000000 */
[----:B------:R-:W-:Y:S01]  /*0870*/  ISETP.NE.AND P4, PT, R0, RZ, PT ;  /* 0x000000ff0000720c */ /* 0x000fe20003f85270 */
[----:B------:R-:W-:Y:S01]  /*0880*/  NOP ;  /* 0x0000000000007918 */ /* 0x000fe20000000000 */
[----:B------:R-:W1:Y:S01]  /*0890*/  S2R R8, SR_CTAID.X ;  /* 0x0000000000087919 */ /* 0x000e620000002500 */
[----:B------:R-:W-:Y:S01]  /*08a0*/  P2R R7, PR, RZ, 0x40 ;  /* 0x00000040ff077803 */ /* 0x000fe20000000000 */
[----:B------:R-:W-:Y:S01]  /*08b0*/  IMAD.MOV.U32 R9, RZ, RZ, RZ ;  /* 0x000000ffff097224 */ /* 0x000fe200078e00ff */
[----:B------:R-:W-:Y:S02]  /*08c0*/  BSSY B6, `(.L_x_9) ;  /* 0x0000924000067945 */ /* 0x000fe40003800000 */
[----:B------:R-:W1:Y:S01]  /*08d0*/  @P6 LDC R17, c[0x0][0x10] ;  /* 0x00000400ff116b82 */ /* 0x000e620000000800 */
[----:B------:R-:W-:-:S07]  /*08e0*/  @P6 IMAD.MOV.U32 R7, RZ, RZ, RZ ;  /* 0x000000ffff076224 */ /* 0x000fce00078e00ff */
[----:B------:R-:W4:Y:S01]  /*08f0*/  @!P6 LDC R11, c[0x0][0xc] ;  /* 0x00000300ff0beb82 */ /* 0x000f220000000800 */
[----:B-----5:R-:W-:Y:S02]  /*0900*/  ISETP.NE.OR P2, PT, R6, RZ, !P1 ;  /* 0x000000ff0600720c */ /* 0x020fe40004f45670 */
[----:B------:R-:W-:-:S04]  /*0910*/  ISETP.EQ.OR P1, PT, R0, 0x3, !P4 ;  /* 0x000000030000780c */ /* 0x000fc80006722670 */
[----:B------:R-:W-:-:S04]  /*0920*/  ISETP.EQ.AND P1, PT, R10, RZ, P1 ;  /* 0x000000ff0a00720c */ /* 0x000fc80000f22270 */
[----:B------:R-:W-:Y:S02]  /*0930*/  SEL R22, RZ, 0x1, !P1 ;  /* 0x00000001ff167807 */ /* 0x000fe40004800000 */
[----:B---3--:R-:W-:Y:S01]  /*0940*/  @P6 MOV R6, R3 ;  /* 0x0000000300066202 */ /* 0x008fe20000000f00 */
[----:B------:R-:W-:Y:S01]  /*0950*/  VOTEU.ALL UP0, P2 ;  /* 0x00000000003f7886 */ /* 0x000fe20001000000 */
[----:B------:R-:W-:-:S03]  /*0960*/  VOTEU.ALL UP1, P2 ;  /* 0x00000000003f7886 */ /* 0x000fc60001020000 */
[----:B-1----:R-:W-:Y:S01]  /*0970*/  @P6 IMAD.WIDE.U32 R16, R8, R17, R6 ;  /* 0x0000001108106225 */ /* 0x002fe200078e0006 */
[----:B------:R-:W-:Y:S01]  /*0980*/  @!UP0 UMOV UR6, 0x400 ;  /* 0x0000040000068882 */ /* 0x000fe20000000000 */
[----:B------:R-:W-:-:S04]  /*0990*/  @!UP0 UIADD3 UR4, -UR4, 0x100000, URZ ;  /* 0x0010000004048890 */ /* 0x000fc8000fffe13f */
[----:B------:R-:W-:Y:S02]  /*09a0*/  @!UP0 USHF.L.U32 UR5, UR4, 0xb, URZ ;  /* 0x0000000b04058899 */ /* 0x000fe4000800063f */
[----:B------:R-:W-:Y:S02]  /*09b0*/  @!UP0 USHF.L.U32 UR4, UR4, 0x1, URZ ;  /* 0x0000000104048899 */ /* 0x000fe4000800063f */
[----:B--2---:R-:W-:Y:S01]  /*09c0*/  @!UP0 ULEA UR8, UR42, UR6, 0x18 ;  /* 0x000000062a088291 */ /* 0x004fe2000f8ec03f */
[----:B------:R-:W-:Y:S01]  /*09d0*/  @P6 IMAD.MOV.U32 R7, RZ, RZ, RZ ;  /* 0x000000ffff076224 */ /* 0x000fe200078e00ff */
[----:B------:R-:W-:Y:S01]  /*09e0*/  VOTEU.ALL UP0, P2 ;  /* 0x00000000003f7886 */ /* 0x000fe20001000000 */
[C---:B------:R-:W-:Y:S01]  /*09f0*/  ISETP.NE.AND P2, PT, R10.reuse, RZ, PT ;  /* 0x000000ff0a00720c */ /* 0x040fe20003f45270 */
[----:B------:R-:W-:Y:S01]  /*0a00*/  ULDC UR6, c[0x0][0xc] ;  /* 0x0000030000067ab9 */ /* 0x000fe20000000800 */
[----:B------:R-:W-:Y:S01]  /*0a10*/  ULDC UR7, c[0x0][0x10] ;  /* 0x0000040000077ab9 */ /* 0x000fe20000000800 */
[----:B------:R-:W-:Y:S01]  /*0a20*/  VIADD R10, R10, 0xffffffff ;  /* 0xffffffff0a0a7836 */ /* 0x000fe20000000000 */
[----:B------:R-:W-:-:S02]  /*0a30*/  ISETP.EQ.AND P5, PT, R0, 0x2, !P2 ;  /* 0x000000020000780c */ /* 0x000fc400057a2270 */
[----:B------:R-:W-:Y:S01]  /*0a40*/  @P6 IADD3 R17, R17, R7, RZ ;  /* 0x0000000711116210 */ /* 0x000fe20007ffe0ff */
[----:B----4-:R-:W-:Y:S01]  /*0a50*/  @!P6 IMAD.WIDE.U32 R6, R11, R3, R8 ;  /* 0x000000030b06e225 */ /* 0x010fe200078e0008 */
[----:B------:R-:W-:Y:S01]  /*0a60*/  ISETP.GE.U32.AND P1, PT, R10, 0x2, PT ;  /* 0x000000020a00780c */ /* 0x000fe20003f26070 */
[----:B------:R-:W1:Y:S02]  /*0a70*/  FENCE.VIEW.ASYNC.S ;  /* 0x00000000000073c6 */ /* 0x000e640000000000 */
[----:B-1----:R-:W1:Y:S01]  /*0a80*/  @!UP0 SYNCS.EXCH.64 URZ, [UR8+0xb0], UR4 ;  /* 0x0000b004083f85b2 */ /* 0x002e620008000100 */
[----:B------:R-:W-:Y:S01]  /*0a90*/  SEL R19, RZ, 0x1, !P5 ;  /* 0x00000001ff137807 */ /* 0x000fe20006800000 */
[----:B------:R-:W-:Y:S01]  /*0aa0*/  @!P6 IMAD.MOV.U32 R17, RZ, RZ, R7 ;  /* 0x000000ffff11e224 */ /* 0x000fe200078e0007 */
[----:B------:R-:W-:Y:S02]  /*0ab0*/  @!P6 MOV R16, R6 ;  /* 0x000000060010e202 */ /* 0x000fe40000000f00 */
[----:B------:R-:W-:-:S02]  /*0ac0*/  SEL R19, R19, 0x2, P1 ;  /* 0x0000000213137807 */ /* 0x000fc40000800000 */
[----:B------:R-:W-:Y:S01]  /*0ad0*/  SEL R22, R22, 0x2, P1 ;  /* 0x0000000216167807 */ /* 0x000fe20000800000 */
[----:B------:R2:W1:Y:S01]  /*0ae0*/  @!UP1 SYNCS.EXCH.64 URZ, [UR8+0xb8], UR4 ;  /* 0x0000b804083f95b2 */ /* 0x0004620008000100 */
[----:B------:R-:W-:Y:S01]  /*0af0*/  NOP ;  /* 0x0000000000007918 */ /* 0x000fe20000000000 */
[----:B--2---:R-:W-:-:S03]  /*0b00*/  UIMAD.WIDE.U32 UR4, UR6, UR7, URZ ;  /* 0x00000007060472a5 */ /* 0x004fc6000f8e003f */
[----:B------:R-:W-:Y:S02]  /*0b10*/  ULDC UR6, c[0x0][0x14] ;  /* 0x0000050000067ab9 */ /* 0x000fe40000000800 */
[----:B------:R-:W-:Y:S02]  /*0b20*/  UIMAD.WIDE.U32 UR36, UR4, UR6, URZ ;  /* 0x00000006042472a5 */ /* 0x000fe4000f8e003f */
[----:B------:R-:W-:-:S04]  /*0b30*/  UIMAD UR41, UR5, UR6, URZ ;  /* 0x00000006052972a4 */ /* 0x000fc8000f8e023f */
[----:B------:R-:W-:Y:S01]  /*0b40*/  UIADD3 UR41, UR37, UR41, URZ ;  /* 0x0000002925297290 */ /* 0x000fe2000fffe03f */
[----:B-1----:R-:W-:Y:S06]  /*0b50*/  BAR.SYNC.DEFER_BLOCKING 0x0 ;  /* 0x0000000000007b1d */ /* 0x002fec0000010000 */
[----:B------:R-:W-:Y:S05]  /*0b60*/  @!P2 BRA `(.L_x_10) ;  /* 0x000000640090a947 */ /* 0x000fea0003800000 */
[----:B------:R-:W-:-:S13]  /*0b70*/  ISETP.GT.U32.AND P0, PT, R10, 0x1, PT ;  /* 0x000000010a00780c */ /* 0x000fda0003f04070 */
[----:B------:R-:W-:Y:S05]  /*0b80*/  @P0 BRA `(.L_x_11) ;  /* 0x0000008c00dc0947 */ /* 0x000fea0003800000 */
[----:B------:R-:W-:Y:S01]  /*0b90*/  ULDC.64 UR4, c[0x0][0x8f8] ;  /* 0x00023e0000047ab9 */ /* 0x000fe20000000a00 */
[----:B------:R-:W-:Y:S01]  /*0ba0*/  UMOV UR47, 0xffffffff ;  /* 0xffffffff002f7882 */ /* 0x000fe20000000000 */
[----:B------:R-:W-:Y:S01]  /*0bb0*/  ISETP.GE.U32.AND P0, PT, R16, UR4, PT ;  /* 0x0000000410007c0c */ /* 0x000fe2000bf06070 */
[----:B------:R-:W-:Y:S01]  /*0bc0*/  IMAD.MOV.U32 R23, RZ, RZ, -0x1 ;  /* 0xffffffffff177424 */ /* 0x000fe200078e00ff */
[----:B------:R-:W-:Y:S02]  /*0bd0*/  PRMT R56, RZ, 0x7610, R56 ;  /* 0x00007610ff387816 */ /* 0x000fe40000000038 */
[----:B------:R-:W-:Y:S02]  /*0be0*/  ISETP.GE.U32.AND.EX P0, PT, R17, UR5, PT, P0 ;  /* 0x0000000511007c0c */ /* 0x000fe4000bf06100 */
[----:B------:R-:W-:Y:S02]  /*0bf0*/  MOV R60, 0xffffffff ;  /* 0xffffffff003c7802 */ /* 0x000fe40000000f00 */
[----:B------:R-:W-:-:S09]  /*0c00*/  PRMT R0, RZ, 0x7610, R0 ;  /* 0x00007610ff007816 */ /* 0x000fd20000000000 */
[----:B------:R-:W-:Y:S05]  /*0c10*/  @P0 BRA `(.L_x_12) ;  /* 0x0000000400600947 */ /* 0x000fea0003800000 */
[----:B------:R-:W1:Y:S01]  /*0c20*/  LDC.64 R14, c[0x0][0x8d0] ;  /* 0x00023400ff0e7b82 */ /* 0x000e620000000a00 */
[----:B------:R-:W-:Y:S02]  /*0c30*/  IMAD.MOV.U32 R4, RZ, RZ, R16 ;  /* 0x000000ffff047224 */ /* 0x000fe400078e0010 */
[----:B------:R-:W-:-:S05]  /*0c40*/  IMAD.MOV.U32 R5, RZ, RZ, R17 ;  /* 0x000000ffff057224 */ /* 0x000fca00078e0011 */
[----:B------:R-:W2:Y:S08]  /*0c50*/  LDC R0, c[0x0][0x8d8] ;  /* 0x00023600ff007b82 */ /* 0x000eb00000000800 */
[----:B------:R-:W3:Y:S01]  /*0c60*/  LDC.64 R20, c[0x0][0x8c8] ;  /* 0x00023200ff147b82 */ /* 0x000ee20000000a00 */
[----:B-1----:R-:W-:-:S04]  /*0c70*/  ISETP.NE.U32.AND P0, PT, R14, RZ, PT ;  /* 0x000000ff0e00720c */ /* 0x002fc80003f05070 */
[----:B------:R-:W-:-:S13]  /*0c80*/  ISETP.NE.AND.EX P0, PT, R15, RZ, PT, P0 ;  /* 0x000000ff0f00720c */ /* 0x000fda0003f05300 */
[----:B--23--:R-:W-:Y:S05]  /*0c90*/  @!P0 BRA `(.L_x_13) ;  /* 0x0000000000288947 */ /* 0x00cfea0003800000 */
[----:B------:R-:W1:Y:S02]  /*0ca0*/  LDC R11, c[0x0][0x8dc] ;  /* 0x00023700ff0b7b82 */ /* 0x000e640000000800 */
[----:B-1----:R-:W-:-:S04]  /*0cb0*/  IADD3 R11, P0, R16, R11, RZ ;  /* 0x0000000b100b7210 */ /* 0x002fc80007f1e0ff */
[----:B------:R-:W-:-:S05]  /*0cc0*/  IADD3.X R13, RZ, R17, RZ, P0, !PT ;  /* 0x00000011ff0d7210 */ /* 0x000fca00007fe4ff */
[----:B------:R-:W-:-:S04]  /*0cd0*/  IMAD.WIDE.U32 R4, R13, R14, RZ ;  /* 0x0000000e0d047225 */ /* 0x000fc800078e00ff */
[----:B------:R-:W-:-:S04]  /*0ce0*/  IMAD.WIDE.U32 R6, P0, R11, R15, R4 ;  /* 0x0000000f0b067225 */ /* 0x000fc80007800004 */
[----:B------:R-:W-:-:S04]  /*0cf0*/  IMAD.WIDE.U32 R4, R11, R14, RZ ;  /* 0x0000000e0b047225 */ /* 0x000fc800078e00ff */
[----:B------:R-:W-:Y:S01]  /*0d00*/  IMAD.X R11, RZ, RZ, RZ, P0 ;  /* 0x000000ffff0b7224 */ /* 0x000fe200000e06ff */
[----:B------:R-:W-:Y:S01]  /*0d10*/  IADD3 RZ, P0, R5, R6, RZ ;  /* 0x0000000605ff7210 */ /* 0x000fe20007f1e0ff */
[----:B------:R-:W-:-:S04]  /*0d20*/  IMAD.MOV.U32 R10, RZ, RZ, R7 ;  /* 0x000000ffff0a7224 */ /* 0x000fc800078e0007 */
[----:B------:R-:W-:-:S08]  /*0d30*/  IMAD.WIDE.U32.X R4, R13, R15, R10, P0 ;  /* 0x0000000f0d047225 */ /* 0x000fd000000e040a */
.L_x_13:
[-CC-:B------:R-:W-:Y:S01]  /*0d40*/  SHF.R.U64 R25, R4, R0.reuse, R5.reuse ;  /* 0x0000000004197219 */ /* 0x180fe20000001205 */
[----:B------:R-:W1:Y:S01]  /*0d50*/  LDC.64 R26, c[0x0][0x8e8] ;  /* 0x00023a00ff1a7b82 */ /* 0x000e620000000a00 */
[----:B------:R-:W-:Y:S01]  /*0d60*/  SHF.R.U32.HI R4, RZ, R0, R5 ;  /* 0x00000000ff047219 */ /* 0x000fe20000011605 */
[----:B------:R-:W-:Y:S01]  /*0d70*/  ULDC UR4, c[0x0][0x150] ;  /* 0x0000540000047ab9 */ /* 0x000fe20000000800 */
[----:B------:R-:W-:Y:S02]  /*0d80*/  I2FP.F32.U32 R0, R8 ;  /* 0x0000000800007245 */ /* 0x000fe40000201000 */
[----:B------:R-:W-:-:S03]  /*0d90*/  IADD3 R9, P0, RZ, -R25, RZ ;  /* 0x80000019ff097210 */ /* 0x000fc60007f1e0ff */
[----:B------:R-:W2:Y:S01]  /*0da0*/  LDC R10, c[0x0][0x8c0] ;  /* 0x00023000ff0a7b82 */ /* 0x000ea20000000800 */
[----:B------:R-:W-:Y:S01]  /*0db0*/  FMUL R0, R0, UR4 ;  /* 0x0000000400007c20 */ /* 0x000fe20008400000 */
[----:B------:R-:W-:Y:S01]  /*0dc0*/  IADD3.X R11, RZ, ~R4, RZ, P0, !PT ;  /* 0x80000004ff0b7210 */ /* 0x000fe200007fe4ff */
[----:B------:R-:W-:Y:S01]  /*0dd0*/  IMAD.WIDE.U32 R4, R9, R20, R16 ;  /* 0x0000001409047225 */ /* 0x000fe200078e0010 */
[----:B------:R-:W-:-:S03]  /*0de0*/  ULDC UR4, c[0x0][0x154] ;  /* 0x0000550000047ab9 */ /* 0x000fc60000000800 */
[----:B------:R-:W-:Y:S01]  /*0df0*/  IMAD R6, R11, R20, RZ ;  /* 0x000000140b067224 */ /* 0x000fe200078e02ff */
[----:B------:R-:W3:Y:S01]  /*0e00*/  LDC R7, c[0x0][0x144] ;  /* 0x00005100ff077b82 */ /* 0x000ee20000000800 */
[----:B------:R-:W4:Y:S02]  /*0e10*/  F2I.U32.TRUNC.NTZ R0, R0 ;  /* 0x0000000000007305 */ /* 0x000f24000020f000 */
[----:B------:R-:W-:-:S04]  /*0e20*/  IMAD R9, R9, R21, R6 ;  /* 0x0000001509097224 */ /* 0x000fc800078e0206 */
[----:B------:R-:W-:Y:S01]  /*0e30*/  IMAD.IADD R9, R5, 0x1, R9 ;  /* 0x0000000105097824 */ /* 0x000fe200078e0209 */
[----:B------:R-:W5:Y:S01]  /*0e40*/  LDC R12, c[0x0][0x8b0] ;  /* 0x00022c00ff0c7b82 */ /* 0x000f620000000800 */
[----:B-1----:R-:W-:-:S04]  /*0e50*/  ISETP.NE.U32.AND P0, PT, R26, RZ, PT ;  /* 0x000000ff1a00720c */ /* 0x002fc80003f05070 */
[----:B------:R-:W-:-:S03]  /*0e60*/  ISETP.NE.AND.EX P0, PT, R27, RZ, PT, P0 ;  /* 0x000000ff1b00720c */ /* 0x000fc60003f05300 */
[----:B------:R-:W1:Y:S01]  /*0e70*/  LDC R11, c[0x0][0x900] ;  /* 0x00024000ff0b7b82 */ /* 0x000e620000000800 */
[-CC-:B--2---:R-:W-:Y:S01]  /*0e80*/  SHF.R.U64 R20, R4, R10.reuse, R9.reuse ;  /* 0x0000000a04147219 */ /* 0x184fe20000001209 */
[----:B----4-:R-:W-:Y:S01]  /*0e90*/  IMAD.MOV R5, RZ, RZ, -R0 ;  /* 0x000000ffff057224 */ /* 0x010fe200078e0a00 */
[----:B------:R-:W-:Y:S02]  /*0ea0*/  I2FP.F32.U32 R4, R3 ;  /* 0x0000000300047245 */ /* 0x000fe40000201000 */
[----:B------:R-:W-:Y:S01]  /*0eb0*/  SHF.R.U32.HI R9, RZ, R10, R9 ;  /* 0x0000000aff097219 */ /* 0x000fe20000011609 */
[----:B------:R-:W-:Y:S02]  /*0ec0*/  IMAD.MOV.U32 R10, RZ, RZ, 0x1 ;  /* 0x00000001ff0a7424 */ /* 0x000fe400078e00ff */
[----:B------:R-:W2:Y:S01]  /*0ed0*/  LDC R14, c[0x0][0x148] ;  /* 0x00005200ff0e7b82 */ /* 0x000ea20000000800 */
[----:B---3--:R-:W-:Y:S02]  /*0ee0*/  IMAD R0, R7, R5, R8 ;  /* 0x0000000507007224 */ /* 0x008fe400078e0208 */
[----:B------:R-:W-:Y:S01]  /*0ef0*/  FMUL R5, R4, UR4 ;  /* 0x0000000404057c20 */ /* 0x000fe20008400000 */
[----:B------:R-:W-:-:S04]  /*0f00*/  MOV R4, 0xffffffff ;  /* 0xffffffff00047802 */ /* 0x000fc80000000f00 */
[----:B------:R-:W3:Y:S01]  /*0f10*/  LDC R24, c[0x0][0x8a8] ;  /* 0x00022a00ff187b82 */ /* 0x000ee20000000800 */
[-CC-:B-----5:R-:W-:Y:S02]  /*0f20*/  SHF.R.U64 R28, R20, R12.reuse, R9.reuse ;  /* 0x0000000c141c7219 */ /* 0x1a0fe40000001209 */
[----:B------:R-:W-:Y:S02]  /*0f30*/  SHF.R.U32.HI R6, RZ, R12, R9 ;  /* 0x0000000cff067219 */ /* 0x000fe40000011609 */
[----:B------:R4:W1:Y:S03]  /*0f40*/  F2I.U32.TRUNC.NTZ R12, R5 ;  /* 0x00000005000c7305 */ /* 0x000866000020f000 */
[----:B------:R-:W2:Y:S01]  /*0f50*/  LDC R15, c[0x0][0x8f0] ;  /* 0x00023c00ff0f7b82 */ /* 0x000ea20000000800 */
[-C--:B-1----:R-:W-:Y:S02]  /*0f60*/  SHF.L.U32 R4, R4, R11.reuse, RZ ;  /* 0x0000000b04047219 */ /* 0x082fe400000006ff */
[----:B------:R-:W-:-:S02]  /*0f70*/  SHF.R.U64 R30, R28, R11, R6 ;  /* 0x0000000b1c1e7219 */ /* 0x000fc40000001206 */
[-C--:B------:R-:W-:Y:S02]  /*0f80*/  SHF.R.U32.HI R6, RZ, R11.reuse, R6 ;  /* 0x0000000bff067219 */ /* 0x080fe40000011606 */
[----:B------:R-:W-:Y:S01]  /*0f90*/  SHF.L.U32 R10, R10, R11, RZ ;  /* 0x0000000b0a0a7219 */ /* 0x000fe200000006ff */
[----:B------:R-:W1:Y:S01]  /*0fa0*/  LDC R21, c[0x0][0x8e0] ;  /* 0x00023800ff157b82 */ /* 0x000e620000000800 */
[----:B------:R-:W-:Y:S01]  /*0fb0*/  LOP3.LUT R11, RZ, R4, RZ, 0x33, !PT ;  /* 0x00000004ff0b7212 */ /* 0x000fe200078e33ff */
[----:B------:R-:W-:Y:S01]  /*0fc0*/  IMAD.MOV.U32 R4, RZ, RZ, R30 ;  /* 0x000000ffff047224 */ /* 0x000fe200078e001e */
[----:B----4-:R-:W-:-:S05]  /*0fd0*/  MOV R5, R6 ;  /* 0x0000000600057202 */ /* 0x010fca0000000f00 */
[----:B------:R-:W4:Y:S01]  /*0fe0*/  LDC R23, c[0x0][0x8b8] ;  /* 0x00022e00ff177b82 */ /* 0x000f220000000800 */
[----:B---3--:R-:W-:Y:S05]  /*0ff0*/  @!P0 BRA `(.L_x_14) ;  /* 0x0000000000288947 */ /* 0x008fea0003800000 */
[----:B------:R-:W3:Y:S02]  /*1000*/  LDC R9, c[0x0][0x8f4] ;  /* 0x00023d00ff097b82 */ /* 0x000ee40000000800 */
[----:B---3--:R-:W-:-:S05]  /*1010*/  IADD3 R9, P0, R30, R9, RZ ;  /* 0x000000091e097210 */ /* 0x008fca0007f1e0ff */
[----:B------:R-:W-:-:S04]  /*1020*/  IMAD.X R13, RZ, RZ, R6, P0 ;  /* 0x000000ffff0d7224 */ /* 0x000fc800000e0606 */
[----:B------:R-:W-:-:S04]  /*1030*/  IMAD.WIDE.U32 R4, R13, R26, RZ ;  /* 0x0000001a0d047225 */ /* 0x000fc800078e00ff */
[----:B------:R-:W-:-:S04]  /*1040*/  IMAD.WIDE.U32 R6, P0, R9, R27, R4 ;  /* 0x0000001b09067225 */ /* 0x000fc80007800004 */
[----:B------:R-:W-:Y:S01]  /*1050*/  IMAD.WIDE.U32 R4, R9, R26, RZ ;  /* 0x0000001a09047225 */ /* 0x000fe200078e00ff */
[----:B------:R-:W-:-:S03]  /*1060*/  MOV R8, R7 ;  /* 0x0000000700087202 */ /* 0x000fc60000000f00 */
[----:B------:R-:W-:Y:S01]  /*1070*/  IMAD.X R9, RZ, RZ, RZ, P0 ;  /* 0x000000ffff097224 */ /* 0x000fe200000e06ff */
[----:B------:R-:W-:-:S05]  /*1080*/  IADD3 RZ, P0, R5, R6, RZ ;  /* 0x0000000605ff7210 */ /* 0x000fca0007f1e0ff */
[----:B------:R-:W-:-:S08]  /*1090*/  IMAD.WIDE.U32.X R4, R13, R27, R8, P0 ;  /* 0x0000001b0d047225 */ /* 0x000fd000000e0408 */
.L_x_14:
[----:B--2---:R-:W-:Y:S01]  /*10a0*/  SHF.R.U64 R4, R4, R15, R5 ;  /* 0x0000000f04047219 */ /* 0x004fe20000001205 */
[----:B------:R-:W-:Y:S01]  /*10b0*/  VIADD R5, R24, 0xffffffff ;  /* 0xffffffff18057836 */ /* 0x000fe20000000000 */
[----:B------:R-:W-:Y:S01]  /*10c0*/  LOP3.LUT R11, R28, R11, RZ, 0xc0, !PT ;  /* 0x0000000b1c0b7212 */ /* 0x000fe200078ec0ff */
[----:B------:R-:W-:Y:S01]  /*10d0*/  IMAD.MOV R12, RZ, RZ, -R12 ;  /* 0x000000ffff0c7224 */ /* 0x000fe200078e0a0c */
[----:B------:R-:W-:Y:S02]  /*10e0*/  IADD3 R6, -R4, RZ, RZ ;  /* 0x000000ff04067210 */ /* 0x000fe40007ffe1ff */
[----:B------:R-:W-:Y:S01]  /*10f0*/  LOP3.LUT R5, R20, R5, RZ, 0xc0, !PT ;  /* 0x0000000514057212 */ /* 0x000fe200078ec0ff */
[----:B------:R-:W-:Y:S01]  /*1100*/  @P6 IMAD R0, R14, R12, R3 ;  /* 0x0000000c0e006224 */ /* 0x000fe200078e0203 */
[----:B------:R-:W-:Y:S01]  /*1110*/  R2UR UR47, R25 ;  /* 0x00000000192f72ca */ /* 0x000fe200000e0000 */
[----:B------:R-:W-:Y:S02]  /*1120*/  IMAD R11, R10, R4, R11 ;  /* 0x000000040a0b7224 */ /* 0x000fe400078e020b */
[----:B-1----:R-:W-:-:S02]  /*1130*/  IMAD R3, R6, R21, R30 ;  /* 0x0000001506037224 */ /* 0x002fc400078e021e */
[----:B----4-:R-:W-:Y:S02]  /*1140*/  IMAD R0, R11, R23, R0 ;  /* 0x000000170b007224 */ /* 0x010fe400078e0200 */
[----:B------:R-:W-:Y:S02]  /*1150*/  IMAD R3, R3, R24, R5 ;  /* 0x0000001803037224 */ /* 0x000fe400078e0205 */
[----:B------:R-:W-:-:S03]  /*1160*/  IMAD.MOV.U32 R4, RZ, RZ, 0x1 ;  /* 0x00000001ff047424 */ /* 0x000fc600078e00ff */
[----:B------:R-:W-:Y:S02]  /*1170*/  SEL R60, R3, R0, !P6 ;  /* 0x00000000033c7207 */ /* 0x000fe40007000000 */
[----:B------:R-:W-:Y:S02]  /*1180*/  SEL R23, R0, R3, !P6 ;  /* 0x0000000300177207 */ /* 0x000fe40007000000 */
[----:B------:R-:W-:-:S07]  /*1190*/  PRMT R0, R4, 0x7610, R0 ;  /* 0x0000761004007816 */ /* 0x000fce0000000000 */
.L_x_12:
[----:B------:R-:W-:-:S08]  /*11a0*/  NOP ;  /* 0x0000000000007918 */ /* 0x000fd00000000000 */
[----:B------:R-:W1:Y:S02]  /*11b0*/  USETMAXREG.TRY_ALLOC.CTAPOOL UP0, 0xe8 ;  /* 0x000000e8000079c8 */ /* 0x000e640008000600 */
[----:B-1----:R-:W-:-:S13]  /*11c0*/  PLOP3.LUT P0, PT, PT, PT, UP0, 0x80, 0x0 ;  /* 0x000000000000781c */ /* 0x002fda0003f0f008 */
[----:B------:R-:W-:Y:S05]  /*11d0*/  @!P0 BRA `(.L_x_12) ;  /* 0xfffffffc00f08947 */ /* 0x000fea000383ffff */
[----:B------:R-:W-:Y:S02]  /*11e0*/  ULDC.64 UR4, c[0x0][0x590] ;  /* 0x0001640000047ab9 */ /* 0x000fe40000000a00 */
[----:B------:R-:W-:-:S04]  /*11f0*/  ISETP.NE.U32.AND P0, PT, RZ, UR4, PT ;  /* 0x00000004ff007c0c */ /* 0x000fc8000bf05070 */
[----:B------:R-:W-:-:S13]  /*1200*/  ISETP.NE.AND.EX P0, PT, RZ, UR5, PT, P0 ;  /* 0x00000005ff007c0c */ /* 0x000fda000bf05300 */
[----:B------:R-:W-:Y:S05]  /*1210*/  @P0 BRA `(.L_x_15) ;  /* 0x00000000002c0947 */ /* 0x000fea0003800000 */
[----:B------:R-:W-:Y:S02]  /*1220*/  ULDC.64 UR4, c[0x0][0x588] ;  /* 0x0001620000047ab9 */ /* 0x000fe40000000a00 */
[----:B------:R-:W-:-:S04]  /*1230*/  ISETP.NE.U32.AND P0, PT, RZ, UR4, PT ;  /* 0x00000004ff007c0c */ /* 0x000fc8000bf05070 */
[----:B------:R-:W-:-:S13]  /*1240*/  ISETP.NE.AND.EX P0, PT, RZ, UR5, PT, P0 ;  /* 0x00000005ff007c0c */ /* 0x000fda000bf05300 */
[----:B------:R-:W-:Y:S05]  /*1250*/  @!P0 BRA `(.L_x_16) ;  /* 0x0000000000108947 */ /* 0x000fea0003800000 */
[----:B------:R-:W1:Y:S02]  /*1260*/  LDC.64 R4, c[0x0][0x588] ;  /* 0x00016200ff047b82 */ /* 0x000e640000000a00 */
[----:B-1----:R1:W5:Y:S01]  /*1270*/  LDG.E R57, desc[UR54][R4.64] ;  /* 0x0000003604397981 */ /* 0x002362000c1e1900 */
[----:B------:R-:W-:Y:S01]  /*1280*/  IMAD.MOV.U32 R56, RZ, RZ, 0x1 ;  /* 0x00000001ff387424 */ /* 0x000fe200078e00ff */
[----:B------:R-:W-:Y:S06]  /*1290*/  BRA `(.L_x_15) ;  /* 0x00000000000c7947 */ /* 0x000fec0003800000 */
.L_x_16:
[----:B------:R-:W-:Y:S01]  /*12a0*/  ULDC UR4, c[0x0][0x580] ;  /* 0x0001600000047ab9 */ /* 0x000fe20000000800 */
[----:B------:R-:W-:Y:S01]  /*12b0*/  MOV R56, 0x1 ;  /* 0x0000000100387802 */ /* 0x000fe20000000f00 */
[----:B------:R-:W-:-:S07]  /*12c0*/  IMAD.U32 R57, RZ, RZ, UR4 ;  /* 0x00000004ff397e24 */ /* 0x000fce000f8e00ff */
.L_x_15:
        /* <DEDUP_REMOVED lines=8> */
[----:B------:R-:W2:Y:S02]  /*1350*/  LDC.64 R58, c[0x0][0x5a8] ;  /* 0x00016a00ff3a7b82 */ /* 0x000ea40000000a00 */
[----:B--2---:R2:W5:Y:S01]  /*1360*/  LDG.E R58, desc[UR54][R58.64] ;  /* 0x000000363a3a7981 */ /* 0x004562000c1e1900 */
[----:B------:R-:W-:Y:S05]  /*1370*/  BRA `(.L_x_17) ;  /* 0x0000000000087947 */ /* 0x000fea0003800000 */
.L_x_18:
[----:B------:R-:W-:Y:S02]  /*1380*/  ULDC UR4, c[0x0][0x5a0] ;  /* 0x0001680000047ab9 */ /* 0x000fe40000000800 */
[----:B------:R-:W-:-:S07]  /*1390*/  IMAD.U32 R58, RZ, RZ, UR4 ;  /* 0x00000004ff3a7e24 */ /* 0x000fce000f8e00ff */
.L_x_17:
[----:B------:R-:W-:Y:S01]  /*13a0*/  LOP3.LUT P1, RZ, R0, 0xff, RZ, 0xc0, !PT ;  /* 0x000000ff00ff7812 */ /* 0x000fe2000782c0ff */
[----:B------:R-:W-:Y:S01]  /*13b0*/  UMOV UR38, URZ ;  /* 0x0000003f00267c82 */ /* 0x000fe20008000000 */
[----:B------:R-:W-:-:S11]  /*13c0*/  PLOP3.LUT P0, PT, PT, PT, PT, 0x80, 0x0 ;  /* 0x000000000000781c */ /* 0x000fd60003f0f070 */
[----:B------:R-:W-:Y:S05]  /*13d0*/  @!P1 BRA `(.L_x_19) ;  /* 0x0000005800d49947 */ /* 0x000fea0003800000 */
[----:B------:R-:W-:Y:S01]  /*13e0*/  ULDC UR4, c[0x0][0x28c] ;  /* 0x0000a30000047ab9 */ /* 0x000fe20000000800 */
[----:B------:R-:W-:Y:S01]  /*13f0*/  LOP3.LUT R71, R22, 0x1, RZ, 0xfc, !PT ;  /* 0x0000000116477812 */ /* 0x000fe200078efcff */
[----:B------:R-:W-:Y:S01]  /*1400*/  UIADD3 UR4, UR4, 0x3f, URZ ;  /* 0x0000003f04047890 */ /* 0x000fe2000fffe03f */
[----:B------:R-:W-:Y:S01]  /*1410*/  LOP3.LUT R73, R19, 0x1, RZ, 0xfc, !PT ;  /* 0x0000000113497812 */ /* 0x000fe200078efcff */
[----:B------:R-:W-:Y:S01]  /*1420*/  ULDC.64 UR56, c[0x0][0x198] ;  /* 0x0000660000387ab9 */ /* 0x000fe20000000a00 */
[----:B------:R-:W-:Y:S01]  /*1430*/  UMOV UR49, 0x1 ;  /* 0x0000000100317882 */ /* 0x000fe20000000000 */
[----:B------:R-:W-:Y:S01]  /*1440*/  USHF.R.S32.HI UR5, URZ, 0x1f, UR4 ;  /* 0x0000001f3f057899 */ /* 0x000fe20008011404 */
[----:B------:R-:W-:Y:S01]  /*1450*/  UMOV UR39, URZ ;  /* 0x0000003f00277c82 */ /* 0x000fe20008000000 */
[----:B------:R-:W-:Y:S02]  /*1460*/  UMOV UR40, URZ ;  /* 0x0000003f00287c82 */ /* 0x000fe40008000000 */
[----:B------:R-:W-:Y:S01]  /*1470*/  ULEA.HI UR5, UR5, UR4, URZ, 0x6 ;  /* 0x0000000405057291 */ /* 0x000fe2000f8f303f */
[----:B------:R-:W-:Y:S01]  /*1480*/  UMOV UR43, URZ ;  /* 0x0000003f002b7c82 */ /* 0x000fe20008000000 */
[----:B------:R-:W-:-:S02]  /*1490*/  UMOV UR38, URZ ;  /* 0x0000003f00267c82 */ /* 0x000fc40008000000 */
[----:B------:R-:W-:Y:S01]  /*14a0*/  USHF.R.S32.HI UR50, URZ, 0x6, UR5 ;  /* 0x000000063f327899 */ /* 0x000fe20008011405 */
[----:B------:R-:W-:-:S11]  /*14b0*/  UMOV UR48, URZ ;  /* 0x0000003f00307c82 */ /* 0x000fd60008000000 */
.L_x_169:
[----:B------:R-:W-:Y:S01]  /*14c0*/  LOP3.LUT R0, R18, 0x80, RZ, 0xc0, !PT ;  /* 0x0000008012007812 */ /* 0x000fe200078ec0ff */
[----:B------:R-:W3:Y:S01]  /*14d0*/  S2UR UR51, SR_CgaCtaId ;  /* 0x00000000003379c3 */ /* 0x000ee20000008800 */
[----:B------:R-:W-:Y:S02]  /*14e0*/  UMOV UR52, 0x400 ;  /* 0x0000040000347882 */ /* 0x000fe40000000000 */
[----:B------:R-:W-:-:S06]  /*14f0*/  SHF.R.U32.HI R0, RZ, 0x7, R0 ;  /* 0x00000007ff007819 */ /* 0x000fcc0000011600 */
[----:B------:R-:W4:Y:S01]  /*1500*/  SHFL.IDX PT, R0, R0, RZ, 0x1f ;  /* 0x00001fff00007589 */ /* 0x000f2200000e0000 */
[----:B---3--:R-:W-:Y:S01]  /*1510*/  ULEA UR52, UR51, UR52, 0x18 ;  /* 0x0000003433347291 */ /* 0x008fe2000f8ec03f */
[----:B----4-:R-:W-:-:S13]  /*1520*/  R2UR UR4, R0 ;  /* 0x00000000000472ca */ /* 0x010fda00000e0000 */
[----:B------:R-:W-:-:S04]  /*1530*/  ULEA.HI UR5, UR4, UR4, URZ, 0x1 ;  /* 0x0000000404057291 */ /* 0x000fc8000f8f083f */
[----:B------:R-:W-:-:S04]  /*1540*/  ULOP3.LUT UR5, UR5, 0x7fffe, URZ, 0xc0, !UPT ;  /* 0x0007fffe05057892 */ /* 0x000fc8000f8ec03f */
[----:B------:R-:W-:-:S03]  /*1550*/  UIADD3 UR5, UR4, -UR5, URZ ;  /* 0x8000000504057290 */ /* 0x000fc6000fffe03f */
[----:B------:R-:W-:Y:S01]  /*1560*/  ULDC UR4, c[0x0][0x28c] ;  /* 0x0000a30000047ab9 */ /* 0x000fe20000000800 */
[----:B------:R-:W-:Y:S01]  /*1570*/  ULEA UR5, UR5, UR52, 0xd ;  /* 0x0000003405057291 */ /* 0x000fe2000f8e683f */
[----:B------:R-:W-:-:S03]  /*1580*/  ISETP.LT.AND P0, PT, RZ, UR4, PT ;  /* 0x00000004ff007c0c */ /* 0x000fc6000bf01270 */
[----:B------:R-:W-:-:S04]  /*1590*/  UIADD3 UR5, UR5, 0x6400, URZ ;  /* 0x0000640005057890 */ /* 0x000fc8000fffe03f */
[----:B------:R-:W-:-:S04]  /*15a0*/  USHF.R.U32.HI UR5, URZ, 0x4, UR5 ;  /* 0x000000043f057899 */ /* 0x000fc80008011605 */
[----:B------:R-:W-:Y:S02]  /*15b0*/  ULOP3.LUT UR44, UR5, 0x3fff, URZ, 0xc0, !UPT ;  /* 0x00003fff052c7892 */ /* 0x000fe4000f8ec03f */
[----:B-1----:R-:W-:Y:S10]  /*15c0*/  @P0 BRA `(.L_x_20) ;  /* 0x0000000000400947 */ /* 0x002ff40003800000 */
[----:B------:R-:W-:Y:S01]  /*15d0*/  MOV R0, 0x0 ;  /* 0x0000000000007802 */ /* 0x000fe20000000f00 */
[----:B------:R-:W-:Y:S01]  /*15e0*/  ULDC.64 UR4, c[0x4][0x70] ;  /* 0x01001c0000047ab9 */ /* 0x000fe20000000a00 */
[----:B------:R-:W-:Y:S01]  /*15f0*/  ULDC.64 UR6, c[0x4][0x8] ;  /* 0x0100020000067ab9 */ /* 0x000fe20000000a00 */
[----:B-1----:R-:W-:Y:S01]  /*1600*/  MOV R4, UR4 ;  /* 0x0000000400047c02 */ /* 0x002fe20008000f00 */
[----:B------:R1:W3:Y:S01]  /*1610*/  LDC.64 R14, c[0x4][R0] ;  /* 0x01000000000e7b82 */ /* 0x0002e20000000a00 */
[----:B------:R-:W-:Y:S01]  /*1620*/  IMAD.U32 R5, RZ, RZ, UR5 ;  /* 0x00000005ff057e24 */ /* 0x000fe2000f8e00ff */
[----:B------:R-:W-:Y:S01]  /*1630*/  ULDC.64 UR4, c[0x4][0x78] ;  /* 0x01001e0000047ab9 */ /* 0x000fe20000000a00 */
[----:B------:R-:W-:Y:S01]  /*1640*/  IMAD.U32 R10, RZ, RZ, UR6 ;  /* 0x00000006ff0a7e24 */ /* 0x000fe2000f8e00ff */
[----:B------:R-:W-:Y:S01]  /*1650*/  MOV R7, UR5 ;  /* 0x0000000500077c02 */ /* 0x000fe20008000f00 */
[----:B------:R-:W-:Y:S01]  /*1660*/  IMAD.U32 R6, RZ, RZ, UR4 ;  /* 0x00000004ff067e24 */ /* 0x000fe2000f8e00ff */
[----:B------:R-:W-:Y:S01]  /*1670*/  MOV R8, 0x1e1 ;  /* 0x000001e100087802 */ /* 0x000fe20000000f00 */
[----:B------:R-:W-:-:S02]  /*1680*/  IMAD.U32 R11, RZ, RZ, UR7 ;  /* 0x00000007ff0b7e24 */ /* 0x000fc4000f8e00ff */
[----:B------:R-:W-:Y:S02]  /*1690*/  IMAD.MOV.U32 R12, RZ, RZ, 0x1 ;  /* 0x00000001ff0c7424 */ /* 0x000fe400078e00ff */
[----:B-1----:R-:W-:-:S07]  /*16a0*/  IMAD.MOV.U32 R13, RZ, RZ, RZ ;  /* 0x000000ffff0d7224 */ /* 0x002fce00078e00ff */
[----:B------:R-:W-:-:S07]  /*16b0*/  LEPC R20, `(.L_x_20) ;  /* 0x000000001014794e */ /* 0x000fce0000000000 */
[----:B--23-5:R-:W-:Y:S05]  /*16c0*/  CALL.ABS.NOINC R14 ;  /* 0x000000000e007343 */ /* 0x02cfea0003c00000 */
.L_x_20:
[----:B------:R-:W-:-:S13]  /*16d0*/  ISETP.NE.AND P0, PT, R71, 0x3, PT ;  /* 0x000000034700780c */ /* 0x000fda0003f05270 */
[----:B------:R-:W-:Y:S05]  /*16e0*/  @!P0 BRA `(.L_x_21) ;  /* 0x0000000000048947 */ /* 0x000fea0003800000 */
[----:B------:R-:W-:Y:S01]  /*16f0*/  BPT.TRAP 0x1 ;  /* 0x000000040000795c */ /* 0x000fe20000300000 */
.L_x_21:
[----:B------:R-:W-:Y:S01]  /*1700*/  IMAD.U32 R0, RZ, RZ, UR40 ;  /* 0x00000028ff007e24 */ /* 0x000fe2000f8e00ff */
[----:B------:R-:W-:-:S04]  /*1710*/  MOV R3, UR43 ;  /* 0x0000002b00037c02 */ /* 0x000fc80008000f00 */
[----:B------:R-:W-:Y:S02]  /*1720*/  LEA R3, R3, UR52, 0x3 ;  /* 0x0000003403037c11 */ /* 0x000fe4000f8e18ff */
[----:B------:R-:W-:-:S04]  /*1730*/  SHF.L.U32 R0, R0, 0x1f, RZ ;  /* 0x0000001f00007819 */ /* 0x000fc800000006ff */
[----:B------:R3:W4:Y:S01]  /*1740*/  SYNCS.PHASECHK.TRANS64.TRYWAIT P1, [R3+URZ], R0 ;  /* 0x00000000030075a7 */ /* 0x000722000802017f */
[----:B------:R-:W-:Y:S05]  /*1750*/  @!P0 BRA `(.L_x_22) ;  /* 0x0000000000048947 */ /* 0x000fea0003800000 */
[----:B------:R-:W-:Y:S01]  /*1760*/  BPT.TRAP 0x1 ;  /* 0x000000040000795c */ /* 0x000fe20000300000 */
.L_x_22:
[----:B----4-:R-:W-:Y:S05]  /*1770*/  @P1 BRA `(.L_x_23) ;  /* 0x0000000000081947 */ /* 0x010fea0003800000 */
[----:B------:R-:W4:Y:S02]  /*1780*/  SYNCS.PHASECHK.TRANS64.TRYWAIT P1, [R3+URZ], R0 ;  /* 0x00000000030075a7 */ /* 0x000f24000802017f */
[----:B----4-:R-:W-:Y:S05]  /*1790*/  @!P1 BRA `(.L_x_24) ;  /* 0x0000008000e09947 */ /* 0x010fea0003800000 */
.L_x_23:
[----:B------:R-:W-:-:S04]  /*17a0*/  UISETP.LT.AND UP0, UPT, UR50, 0x1, UPT ;  /* 0x000000013200788c */ /* 0x000fc8000bf01270 */
[----:B------:R-:W-:-:S06]  /*17b0*/  USEL UR4, UR50, 0x1, UP0 ;  /* 0x0000000132047887 */ /* 0x000fcc0008000000 */
[----:B---34-:R-:W-:Y:S01]  /*17c0*/  IMAD.U32 R0, RZ, RZ, UR4 ;  /* 0x00000004ff007e24 */ /* 0x018fe2000f8e00ff */
[----:B------:R-:W-:Y:S05]  /*17d0*/  WARPSYNC.ALL ;  /* 0x0000000000007948 */ /* 0x000fea0003800000 */
[----:B------:R-:W-:-:S04]  /*17e0*/  IADD3 R0, -R0, UR50, RZ ;  /* 0x0000003200007c10 */ /* 0x000fc8000fffe1ff */
[----:B------:R-:W-:Y:S01]  /*17f0*/  ISETP.GE.AND P1, PT, R0, 0x1, PT ;  /* 0x000000010000780c */ /* 0x000fe20003f26270 */
[----:B------:R-:W-:Y:S01]  /*1800*/  UIADD3 UR4, UR52, 0x26400, URZ ;  /* 0x0002640034047890 */ /* 0x000fe2000fffe03f */
[----:B------:R-:W-:Y:S01]  /*1810*/  WARPGROUP.ARRIVE ;  /* 0x00000000000079c5 */ /* 0x000fe20000000000 */
[----:B------:R-:W-:Y:S02]  /*1820*/  ULOP3.LUT UR8, UR44, 0x10000, URZ, 0xfc, !UPT ;  /* 0x000100002c087892 */ /* 0x000fe4000f8efc3f */
[----:B------:R-:W-:Y:S02]  /*1830*/  USHF.R.U32.HI UR4, URZ, 0x4, UR4 ;  /* 0x000000043f047899 */ /* 0x000fe40008011604 */
[----:B------:R-:W-:Y:S02]  /*1840*/  ULEA UR10, UR43, UR8, 0xa ;  /* 0x000000082b0a7291 */ /* 0x000fe4000f8e503f */
[----:B------:R-:W-:Y:S01]  /*1850*/  ULOP3.LUT UR4, UR4, 0x3fff, URZ, 0xc0, !UPT ;  /* 0x00003fff04047892 */ /* 0x000fe2000f8ec03f */
[----:B------:R-:W-:Y:S01]  /*1860*/  UMOV UR5, 0x40000040 ;  /* 0x4000004000057882 */ /* 0x000fe20000000000 */
[----:B------:R-:W-:-:S02]  /*1870*/  UMOV UR7, 0x40000040 ;  /* 0x4000004000077882 */ /* 0x000fc40000000000 */
[----:B------:R-:W-:-:S03]  /*1880*/  ULOP3.LUT UR9, UR4, 0x10000, URZ, 0xfc, !UPT ;  /* 0x0001000004097892 */ /* 0x000fc6000f8efc3f */
[----:B------:R-:W-:Y:S01]  /*1890*/  UMOV UR4, UR10 ;  /* 0x0000000a00047c82 */ /* 0x000fe20008000000 */
[----:B------:R-:W-:-:S07]  /*18a0*/  ULEA UR11, UR43, UR9, 0x9 ;  /* 0x000000092b0b7291 */ /* 0x000fce000f8e483f */
[----:B------:R-:W-:Y:S02]  /*18b0*/  UMOV UR6, UR11 ;  /* 0x0000000b00067c82 */ /* 0x000fe40008000000 */
[----:B------:R-:W-:Y:S01]  /*18c0*/  HGMMA.64x64x16.F32.BF16 R24, gdesc[UR4], RZ, !UPT, gsb0 ;  /* 0x00e00000041879f0 */ /* 0x000fe2000c0018ff */
[----:B------:R-:W-:Y:S02]  /*18d0*/  UIADD3 UR4, UR10, 0x2, URZ ;  /* 0x000000020a047890 */ /* 0x000fe4000fffe03f */
[----:B------:R-:W-:Y:S01]  /*18e0*/  UIADD3 UR6, UR11, 0x2, URZ ;  /* 0x000000020b067890 */ /* 0x000fe2000fffe03f */
[----:B------:R-:W-:Y:S01]  /*18f0*/  UMOV UR5, 0x40000040 ;  /* 0x4000004000057882 */ /* 0x000fe20000000000 */
[----:B------:R-:W-:Y:S01]  /*1900*/  UMOV UR7, 0x40000040 ;  /* 0x4000004000077882 */ /* 0x000fe20000000000 */
[----:B------:R-:W-:Y:S02]  /*1910*/  WARPGROUP.DEPBAR.LE gsb0, 0x0 ;  /* 0x00008000000079c5 */ /* 0x000fe40000010000 */
[----:B------:R-:W-:-:S06]  /*1920*/  WARPGROUP.ARRIVE ;  /* 0x00000000000079c5 */ /* 0x000fcc0000000000 */
[----:B------:R-:W-:Y:S01]  /*1930*/  HGMMA.64x64x16.F32.BF16 R24, gdesc[UR4], R24, gsb0 ;  /* 0x00e00000041879f0 */ /* 0x000fe20008001818 */
        /* <DEDUP_REMOVED lines=13> */
[----:B------:R-:W-:Y:S03]  /*1a10*/  HGMMA.64x64x16.F32.BF16 R24, gdesc[UR4], R24, gsb0 ;  /* 0x00e00000041879f0 */ /* 0x000fe60008001818 */
[----:B------:R-:W-:Y:S02]  /*1a20*/  WARPGROUP.DEPBAR.LE gsb0, 0x0 ;  /* 0x00008000000079c5 */ /* 0x000fe40000010000 */
[----:B------:R-:W-:Y:S05]  /*1a30*/  @!P1 BRA `(.L_x_25) ;  /* 0x00000004000c9947 */ /* 0x000fea0003800000 */
[----:B------:R-:W-:Y:S02]  /*1a40*/  UIADD3 UR4, UR43, 0x1, URZ ;  /* 0x000000012b047890 */ /* 0x000fe4000fffe03f */
[----:B------:R-:W-:Y:S02]  /*1a50*/  UMOV UR11, UR43 ;  /* 0x0000002b000b7c82 */ /* 0x000fe40008000000 */
[----:B------:R-:W-:-:S04]  /*1a60*/  UISETP.NE.AND UP0, UPT, UR4, 0x8, UPT ;  /* 0x000000080400788c */ /* 0x000fc8000bf05270 */
[----:B------:R-:W-:Y:S02]  /*1a70*/  USEL UR5, URZ, 0x1, UP0 ;  /* 0x000000013f057887 */ /* 0x000fe40008000000 */
[----:B------:R-:W-:Y:S02]  /*1a80*/  USEL UR10, UR4, URZ, UP0 ;  /* 0x0000003f040a7287 */ /* 0x000fe40008000000 */
[----:B------:R-:W-:-:S06]  /*1a90*/  ULOP3.LUT UR5, UR40, UR5, URZ, 0x3c, !UPT ;  /* 0x0000000528057292 */ /* 0x000fcc000f8e3c3f */
[----:B-1----:R-:W-:-:S07]  /*1aa0*/  MOV R5, UR5 ;  /* 0x0000000500057c02 */ /* 0x002fce0008000f00 */
.L_x_32:
[----:B-1-3--:R-:W-:Y:S05]  /*1ab0*/  @!P0 BRA `(.L_x_26) ;  /* 0x0000000000048947 */ /* 0x00afea0003800000 */
[----:B------:R-:W-:Y:S01]  /*1ac0*/  BPT.TRAP 0x1 ;  /* 0x000000040000795c */ /* 0x000fe20000300000 */
.L_x_26:
[----:B------:R-:W-:Y:S01]  /*1ad0*/  ULEA UR4, UR10, UR52, 0x3 ;  /* 0x000000340a047291 */ /* 0x000fe2000f8e183f */
[----:B------:R-:W-:-:S08]  /*1ae0*/  SHF.L.U32 R3, R5, 0x1f, RZ ;  /* 0x0000001f05037819 */ /* 0x000fd000000006ff */
[----:B------:R1:W3:Y:S01]  /*1af0*/  SYNCS.PHASECHK.TRANS64.TRYWAIT P1, [UR4], R3 ;  /* 0x00000003ff0075a7 */ /* 0x0002e20008020144 */
[----:B------:R-:W-:Y:S05]  /*1b00*/  @!P0 BRA `(.L_x_27) ;  /* 0x0000000000048947 */ /* 0x000fea0003800000 */
[----:B------:R-:W-:Y:S01]  /*1b10*/  BPT.TRAP 0x1 ;  /* 0x000000040000795c */ /* 0x000fe20000300000 */
.L_x_27:
[----:B---3--:R-:W-:Y:S05]  /*1b20*/  @P1 BRA `(.L_x_28) ;  /* 0x0000000000081947 */ /* 0x008fea0003800000 */
[----:B------:R-:W3:Y:S02]  /*1b30*/  SYNCS.PHASECHK.TRANS64.TRYWAIT P1, [UR4], R3 ;  /* 0x00000003ff0075a7 */ /* 0x000ee40008020144 */
[----:B---3--:R-:W-:Y:S05]  /*1b40*/  @!P1 BRA `(.L_x_29) ;  /* 0x0000008000089947 */ /* 0x008fea0003800000 */
.L_x_28:
[----:B------:R-:W-:Y:S01]  /*1b50*/  ULEA UR12, UR10, UR8, 0xa ;  /* 0x000000080a0c7291 */ /* 0x000fe2000f8e503f */
[----:B------:R-:W-:Y:S01]  /*1b60*/  WARPGROUP.ARRIVE ;  /* 0x00000000000079c5 */ /* 0x000fe20000000000 */
[----:B------:R-:W-:Y:S01]  /*1b70*/  ULEA UR13, UR10, UR9, 0x9 ;  /* 0x000000090a0d7291 */ /* 0x000fe2000f8e483f */
[----:B------:R-:W-:Y:S01]  /*1b80*/  UMOV UR5, 0x40000040 ;  /* 0x4000004000057882 */ /* 0x000fe20000000000 */
[----:B------:R-:W-:-:S03]  /*1b90*/  UMOV UR7, 0x40000040 ;  /* 0x4000004000077882 */ /* 0x000fc60000000000 */
[----:B------:R-:W-:Y:S02]  /*1ba0*/  UMOV UR4, UR12 ;  /* 0x0000000c00047c82 */ /* 0x000fe40008000000 */
[----:B------:R-:W-:Y:S02]  /*1bb0*/  UMOV UR6, UR13 ;  /* 0x0000000d00067c82 */ /* 0x000fe40008000000 */
[----:B------:R-:W-:Y:S01]  /*1bc0*/  HGMMA.64x64x16.F32.BF16 R24, gdesc[UR4], R24, gsb0 ;  /* 0x00e00000041879f0 */ /* 0x000fe20008001818 */
[----:B------:R-:W-:Y:S02]  /*1bd0*/  UIADD3 UR4, UR12, 0x2, URZ ;  /* 0x000000020c047890 */ /* 0x000fe4000fffe03f */
[----:B------:R-:W-:Y:S01]  /*1be0*/  UIADD3 UR6, UR13, 0x2, URZ ;  /* 0x000000020d067890 */ /* 0x000fe2000fffe03f */
[----:B------:R-:W-:Y:S01]  /*1bf0*/  UMOV UR5, 0x40000040 ;  /* 0x4000004000057882 */ /* 0x000fe20000000000 */
[----:B------:R-:W-:Y:S01]  /*1c00*/  UMOV UR7, 0x40000040 ;  /* 0x4000004000077882 */ /* 0x000fe20000000000 */
[----:B------:R-:W-:-:S02]  /*1c10*/  WARPGROUP.DEPBAR.LE gsb0, 0x0 ;  /* 0x00008000000079c5 */ /* 0x000fc40000010000 */
        /* <DEDUP_REMOVED lines=18> */
[----:B------:R-:W-:Y:S01]  /*1d40*/  BPT.TRAP 0x1 ;  /* 0x000000040000795c */ /* 0x000fe20000300000 */
.L_x_30:
[----:B------:R-:W-:Y:S01]  /*1d50*/  ULEA UR4, UR11, UR52, 0x3 ;  /* 0x000000340b047291 */ /* 0x000fe2000f8e183f */
[----:B------:R-:W-:-:S03]  /*1d60*/  ISETP.GT.U32.AND P1, PT, R22, 0x1, PT ;  /* 0x000000011600780c */ /* 0x000fc60003f24070 */
[----:B------:R-:W-:-:S04]  /*1d70*/  UIADD3 UR4, UR4, 0x40, URZ ;  /* 0x0000004004047890 */ /* 0x000fc8000fffe03f */
[----:B------:R-:W-:-:S09]  /*1d80*/  UPRMT UR4, URZ, 0x654, UR4 ;  /* 0x000006543f047896 */ /* 0x000fd20008000004 */
[----:B------:R-:W-:Y:S01]  /*1d90*/  SYNCS.ARRIVE.TRANS64.RED.A1T0 RZ, [UR4], RZ ;  /* 0x000000ffffff79a7 */ /* 0x000fe20008100404 */
[----:B------:R-:W-:Y:S05]  /*1da0*/  @P1 BRA `(.L_x_31) ;  /* 0x0000000000041947 */ /* 0x000fea0003800000 */
[----:B------:R-:W-:Y:S01]  /*1db0*/  BPT.TRAP 0x1 ;  /* 0x000000040000795c */ /* 0x000fe20000300000 */
.L_x_31:
[----:B------:R-:W-:Y:S01]  /*1dc0*/  UIADD3 UR10, UR10, 0x1, URZ ;  /* 0x000000010a0a7890 */ /* 0x000fe2000fffe03f */
[C---:B------:R-:W-:Y:S01]  /*1dd0*/  ISETP.GT.AND P1, PT, R0.reuse, 0x1, PT ;  /* 0x000000010000780c */ /* 0x040fe20003f24270 */
[----:B------:R-:W-:Y:S01]  /*1de0*/  UIADD3 UR11, UR11, 0x1, URZ ;  /* 0x000000010b0b7890 */ /* 0x000fe2000fffe03f */
[----:B------:R-:W-:Y:S01]  /*1df0*/  VIADD R0, R0, 0xffffffff ;  /* 0xffffffff00007836 */ /* 0x000fe20000000000 */
[----:B------:R-:W-:Y:S02]  /*1e00*/  UISETP.NE.AND UP0, UPT, UR10, 0x8, UPT ;  /* 0x000000080a00788c */ /* 0x000fe4000bf05270 */
[----:B------:R-:W-:Y:S02]  /*1e10*/  UISETP.NE.AND UP1, UPT, UR11, 0x8, UPT ;  /* 0x000000080b00788c */ /* 0x000fe4000bf25270 */
[----:B------:R-:W-:Y:S02]  /*1e20*/  USEL UR4, URZ, 0x1, UP0 ;  /* 0x000000013f047887 */ /* 0x000fe40008000000 */
[----:B------:R-:W-:-:S02]  /*1e30*/  USEL UR10, UR10, URZ, UP0 ;  /* 0x0000003f0a0a7287 */ /* 0x000fc40008000000 */
[----:B------:R-:W-:Y:S02]  /*1e40*/  USEL UR11, UR11, URZ, UP1 ;  /* 0x0000003f0b0b7287 */ /* 0x000fe40008800000 */
[----:B------:R-:W-:Y:S01]  /*1e50*/  LOP3.LUT R5, R5, UR4, RZ, 0x3c, !PT ;  /* 0x0000000405057c12 */ /* 0x000fe2000f8e3cff */
[----:B------:R-:W-:Y:S09]  /*1e60*/  @P1 BRA `(.L_x_32) ;  /* 0xfffffffc00101947 */ /* 0x000ff2000383ffff */
.L_x_25:
[----:B------:R-:W4:Y:S02]  /*1e70*/  LDC R0, c[0x0][0x28c] ;  /* 0x0000a300ff007b82 */ /* 0x000f240000000800 */
[----:B----4-:R-:W-:-:S13]  /*1e80*/  ISETP.GE.AND P1, PT, R0, 0x1, PT ;  /* 0x000000010000780c */ /* 0x010fda0003f26270 */
[----:B------:R-:W-:Y:S05]  /*1e90*/  @!P1 BRA `(.L_x_33) ;  /* 0x0000000000349947 */ /* 0x000fea0003800000 */
[----:B------:R-:W-:Y:S05]  /*1ea0*/  @!P0 BRA `(.L_x_34) ;  /* 0x0000000000048947 */ /* 0x000fea0003800000 */
[----:B------:R-:W-:Y:S01]  /*1eb0*/  BPT.TRAP 0x1 ;  /* 0x000000040000795c */ /* 0x000fe20000300000 */
.L_x_34:
[----:B------:R-:W-:Y:S01]  /*1ec0*/  UISETP.LT.AND UP0, UPT, UR50, 0x1, UPT ;  /* 0x000000013200788c */ /* 0x000fe2000bf01270 */
[----:B------:R-:W-:-:S03]  /*1ed0*/  ISETP.GT.U32.AND P0, PT, R22, 0x1, PT ;  /* 0x000000011600780c */ /* 0x000fc60003f04070 */
[----:B------:R-:W-:-:S04]  /*1ee0*/  USEL UR4, UR50, 0x1, UP0 ;  /* 0x0000000132047887 */ /* 0x000fc80008000000 */
[----:B------:R-:W-:-:S04]  /*1ef0*/  UIADD3 UR4, UR43, UR50, -UR4 ;  /* 0x000000322b047290 */ /* 0x000fc8000fffe804 */
[----:B------:R-:W-:-:S04]  /*1f00*/  USHF.L.U32 UR4, UR4, 0x3, URZ ;  /* 0x0000000304047899 */ /* 0x000fc8000800063f */
[----:B------:R-:W-:-:S04]  /*1f10*/  ULOP3.LUT UR4, UR4, 0x38, URZ, 0xc0, !UPT ;  /* 0x0000003804047892 */ /* 0x000fc8000f8ec03f */
[----:B------:R-:W-:-:S04]  /*1f20*/  UIADD3 UR4, UR52, 0x40, UR4 ;  /* 0x0000004034047890 */ /* 0x000fc8000fffe004 */
[----:B------:R-:W-:-:S09]  /*1f30*/  UPRMT UR4, URZ, 0x654, UR4 ;  /* 0x000006543f047896 */ /* 0x000fd20008000004 */
[----:B------:R-:W-:Y:S01]  /*1f40*/  SYNCS.ARRIVE.TRANS64.RED.A1T0 RZ, [UR4], RZ ;  /* 0x000000ffffff79a7 */ /* 0x000fe20008100404 */
[----:B------:R-:W-:Y:S05]  /*1f50*/  @P0 BRA `(.L_x_33) ;  /* 0x0000000000040947 */ /* 0x000fea0003800000 */
[----:B------:R-:W-:Y:S01]  /*1f60*/  BPT.TRAP 0x1 ;  /* 0x000000040000795c */ /* 0x000fe20000300000 */
.L_x_33:
[----:B------:R-:W-:Y:S01]  /*1f70*/  UIADD3 UR4, UR52, 0x200, URZ ;  /* 0x0000020034047890 */ /* 0x000fe2000fffe03f */
[----:B------:R-:W-:Y:S02]  /*1f80*/  R2UR UR46, R23 ;  /* 0x00000000172e72ca */ /* 0x000fe400000e0000 */
[----:B------:R-:W-:Y:S01]  /*1f90*/  R2UR UR45, R60 ;  /* 0x000000003c2d72ca */ /* 0x000fe200000e0000 */
[----:B------:R-:W-:-:S06]  /*1fa0*/  ULOP3.LUT UP0, URZ, UR4, 0x1bf, URZ, 0xc0, !UPT ;  /* 0x000001bf043f7892 */ /* 0x000fcc000f80c03f */
[----:B------:R-:W-:-:S04]  /*1fb0*/  PLOP3.LUT P0, PT, PT, PT, UP0, 0x80, 0x0 ;  /* 0x000000000000781c */ /* 0x000fc80003f0f008 */
[----:B------:R-:W-:Y:S02]  /*1fc0*/  USHF.L.U32 UR46, UR46, 0x7, URZ ;  /* 0x000000072e2e7899 */ /* 0x000fe4000800063f */
[----:B------:R-:W-:-:S07]  /*1fd0*/  USHF.L.U32 UR45, UR45, 0x6, URZ ;  /* 0x000000062d2d7899 */ /* 0x000fce000800063f */
[----:B------:R-:W-:Y:S05]  /*1fe0*/  @!P0 BRA `(.L_x_35) ;  /* 0x00000000007c8947 */ /* 0x000fea0003800000 */
[----:B------:R-:W-:Y:S01]  /*1ff0*/  MOV R23, 0x0 ;  /* 0x0000000000177802 */ /* 0x000fe20000000f00 */
[----:B------:R-:W-:Y:S01]  /*2000*/  ULDC.64 UR4, c[0x4][0x80] ;  /* 0x0100200000047ab9 */ /* 0x000fe20000000a00 */
[----:B------:R-:W-:Y:S01]  /*2010*/  ULDC.64 UR6, c[0x4][0x10] ;  /* 0x0100040000067ab9 */ /* 0x000fe20000000a00 */
[----:B-1-3--:R-:W-:Y:S01]  /*2020*/  IMAD.U32 R4, RZ, RZ, UR4 ;  /* 0x00000004ff047e24 */ /* 0x00afe2000f8e00ff */
[----:B------:R1:W3:Y:S01]  /*2030*/  LDC.64 R14, c[0x4][R23] ;  /* 0x01000000170e7b82 */ /* 0x0002e20000000a00 */
[----:B------:R-:W-:Y:S01]  /*2040*/  MOV R5, UR5 ;  /* 0x0000000500057c02 */ /* 0x000fe20008000f00 */
[----:B------:R-:W-:Y:S01]  /*2050*/  ULDC.64 UR4, c[0x4][0x88] ;  /* 0x0100220000047ab9 */ /* 0x000fe20000000a00 */
[----:B------:R-:W-:Y:S01]  /*2060*/  MOV R10, UR6 ;  /* 0x00000006000a7c02 */ /* 0x000fe20008000f00 */
[----:B------:R-:W-:Y:S01]  /*2070*/  IMAD.U32 R6, RZ, RZ, UR4 ;  /* 0x00000004ff067e24 */ /* 0x000fe2000f8e00ff */
[----:B------:R-:W-:Y:S01]  /*2080*/  MOV R12, 0x1 ;  /* 0x00000001000c7802 */ /* 0x000fe20000000f00 */
[----:B------:R-:W-:-:S02]  /*2090*/  IMAD.U32 R7, RZ, RZ, UR5 ;  /* 0x00000005ff077e24 */ /* 0x000fc4000f8e00ff */
[----:B------:R-:W-:Y:S02]  /*20a0*/  IMAD.U32 R11, RZ, RZ, UR7 ;  /* 0x00000007ff0b7e24 */ /* 0x000fe4000f8e00ff */
[----:B------:R-:W-:Y:S02]  /*20b0*/  IMAD.MOV.U32 R8, RZ, RZ, 0x70 ;  /* 0x00000070ff087424 */ /* 0x000fe400078e00ff */
[----:B-1----:R-:W-:-:S07]  /*20c0*/  IMAD.MOV.U32 R13, RZ, RZ, RZ ;  /* 0x000000ffff0d7224 */ /* 0x002fce00078e00ff */
[----:B------:R-:W-:-:S07]  /*20d0*/  LEPC R20, `(.L_x_36) ;  /* 0x000000001014794e */ /* 0x000fce0000000000 */
[----:B--23-5:R-:W-:Y:S05]  /*20e0*/  CALL.ABS.NOINC R14 ;  /* 0x000000000e007343 */ /* 0x02cfea0003c00000 */
.L_x_36:
[----:B------:R1:W2:Y:S01]  /*20f0*/  LDC.64 R14, c[0x4][R23] ;  /* 0x01000000170e7b82 */ /* 0x0002a20000000a00 */
[----:B------:R-:W-:Y:S01]  /*2100*/  ULDC.64 UR4, c[0x4][0x80] ;  /* 0x0100200000047ab9 */ /* 0x000fe20000000a00 */
[----:B------:R-:W-:Y:S01]  /*2110*/  ULDC.64 UR6, c[0x4][0x10] ;  /* 0x0100040000067ab9 */ /* 0x000fe20000000a00 */
[----:B------:R-:W-:Y:S01]  /*2120*/  IMAD.U32 R4, RZ, RZ, UR4 ;  /* 0x00000004ff047e24 */ /* 0x000fe2000f8e00ff */
[----:B------:R-:W-:Y:S01]  /*2130*/  MOV R5, UR5 ;  /* 0x0000000500057c02 */ /* 0x000fe20008000f00 */
[----:B------:R-:W-:Y:S01]  /*2140*/  ULDC.64 UR4, c[0x4][0x88] ;  /* 0x0100220000047ab9 */ /* 0x000fe20000000a00 */
[----:B------:R-:W-:Y:S01]  /*2150*/  MOV R10, UR6 ;  /* 0x00000006000a7c02 */ /* 0x000fe20008000f00 */
[----:B------:R-:W-:Y:S01]  /*2160*/  IMAD.U32 R6, RZ, RZ, UR4 ;  /* 0x00000004ff067e24 */ /* 0x000fe2000f8e00ff */
[----:B------:R-:W-:Y:S01]  /*2170*/  MOV R12, 0x1 ;  /* 0x00000001000c7802 */ /* 0x000fe20000000f00 */
[----:B------:R-:W-:Y:S02]  /*2180*/  IMAD.U32 R7, RZ, RZ, UR5 ;  /* 0x00000005ff077e24 */ /* 0x000fe4000f8e00ff */
[----:B------:R-:W-:-:S02]  /*2190*/  IMAD.U32 R11, RZ, RZ, UR7 ;  /* 0x00000007ff0b7e24 */ /* 0x000fc4000f8e00ff */
[----:B------:R-:W-:Y:S02]  /*21a0*/  IMAD.MOV.U32 R8, RZ, RZ, 0x70 ;  /* 0x00000070ff087424 */ /* 0x000fe400078e00ff */
[----:B-1----:R-:W-:-:S07]  /*21b0*/  IMAD.MOV.U32 R13, RZ, RZ, RZ ;  /* 0x000000ffff0d7224 */ /* 0x002fce00078e00ff */
[----:B------:R-:W-:-:S07]  /*21c0*/  LEPC R20, `(.L_x_35) ;  /* 0x000000001014794e */ /* 0x000fce0000000000 */
[----:B--2---:R-:W-:Y:S05]  /*21d0*/  CALL.ABS.NOINC R14 ;  /* 0x000000000e007343 */ /* 0x004fea0003c00000 */
.L_x_35:
[----:B------:R-:W4:Y:S02]  /*21e0*/  LDC.64 R6, c[0x0][0x590] ;  /* 0x00016400ff067b82 */ /* 0x000f240000000a00 */
[----:B----4-:R-:W-:-:S04]  /*21f0*/  ISETP.NE.U32.AND P2, PT, R6, RZ, PT ;  /* 0x000000ff0600720c */ /* 0x010fc80003f45070 */
[----:B------:R-:W-:-:S13]  /*2200*/  ISETP.NE.AND.EX P2, PT, R7, RZ, PT, P2 ;  /* 0x000000ff0700720c */ /* 0x000fda0003f45320 */
[----:B------:R-:W-:Y:S05]  /*2210*/  @!P2 BRA `(.L_x_37) ;  /* 0x000000000034a947 */ /* 0x000fea0003800000 */
[----:B------:R-:W-:Y:S02]  /*2220*/  ULDC.64 UR4, c[0x0][0x588] ;  /* 0x0001620000047ab9 */ /* 0x000fe40000000a00 */
[----:B------:R-:W-:-:S04]  /*2230*/  ISETP.NE.U32.AND P0, PT, RZ, UR4, PT ;  /* 0x00000004ff007c0c */ /* 0x000fc8000bf05070 */
[----:B------:R-:W-:-:S13]  /*2240*/  ISETP.NE.AND.EX P0, PT, RZ, UR5, PT, P0 ;  /* 0x00000005ff007c0c */ /* 0x000fda000bf05300 */
[----:B------:R-:W-:Y:S05]  /*2250*/  @!P0 BRA `(.L_x_38) ;  /* 0x0000000000188947 */ /* 0x000fea0003800000 */
[----:B-1-3--:R-:W1:Y:S01]  /*2260*/  LDC.64 R4, c[0x0][0x588] ;  /* 0x00016200ff047b82 */ /* 0x00ae620000000a00 */
[----:B------:R-:W-:-:S04]  /*2270*/  IMAD R3, R6, UR47, RZ ;  /* 0x0000002f06037c24 */ /* 0x000fc8000f8e02ff */
[----:B-1----:R-:W-:-:S05]  /*2280*/  IMAD.WIDE R4, R3, 0x4, R4 ;  /* 0x0000000403047825 */ /* 0x002fca00078e0204 */
[----:B-----5:R4:W5:Y:S01]  /*2290*/  LDG.E R57, desc[UR54][R4.64] ;  /* 0x0000003604397981 */ /* 0x020962000c1e1900 */
[----:B------:R-:W-:Y:S01]  /*22a0*/  IMAD.MOV.U32 R56, RZ, RZ, 0x1 ;  /* 0x00000001ff387424 */ /* 0x000fe200078e00ff */
[----:B------:R-:W-:Y:S06]  /*22b0*/  BRA `(.L_x_37) ;  /* 0x00000000000c7947 */ /* 0x000fec0003800000 */
.L_x_38:
[----:B------:R-:W-:Y:S01]  /*22c0*/  ULDC UR4, c[0x0][0x580] ;  /* 0x0001600000047ab9 */ /* 0x000fe20000000800 */
[----:B------:R-:W-:Y:S01]  /*22d0*/  MOV R56, 0x1 ;  /* 0x0000000100387802 */ /* 0x000fe20000000f00 */
[----:B-----5:R-:W-:-:S07]  /*22e0*/  IMAD.U32 R57, RZ, RZ, UR4 ;  /* 0x00000004ff397e24 */ /* 0x020fce000f8e00ff */
.L_x_37:
[----:B-1-34-:R-:W1:Y:S02]  /*22f0*/  LDC.64 R4, c[0x0][0x5b0] ;  /* 0x00016c00ff047b82 */ /* 0x01ae640000000a00 */
[----:B-1----:R-:W-:-:S04]  /*2300*/  ISETP.NE.U32.AND P0, PT, R4, RZ, PT ;  /* 0x000000ff0400720c */ /* 0x002fc80003f05070 */
[----:B------:R-:W-:-:S13]  /*2310*/  ISETP.NE.AND.EX P0, PT, R5, RZ, PT, P0 ;  /* 0x000000ff0500720c */ /* 0x000fda0003f05300 */
[----:B------:R-:W-:Y:S05]  /*2320*/  @!P0 BRA `(.L_x_39) ;  /* 0x00000000002c8947 */ /* 0x000fea0003800000 */
[----:B------:R-:W-:Y:S02]  /*2330*/  ULDC.64 UR4, c[0x0][0x5a8] ;  /* 0x00016a0000047ab9 */ /* 0x000fe40000000a00 */
[----:B------:R-:W-:-:S04]  /*2340*/  ISETP.NE.U32.AND P0, PT, RZ, UR4, PT ;  /* 0x00000004ff007c0c */ /* 0x000fc8000bf05070 */
[----:B------:R-:W-:-:S13]  /*2350*/  ISETP.NE.AND.EX P0, PT, RZ, UR5, PT, P0 ;  /* 0x00000005ff007c0c */ /* 0x000fda000bf05300 */
[----:B------:R-:W-:Y:S05]  /*2360*/  @!P0 BRA `(.L_x_40) ;  /* 0x0000000000148947 */ /* 0x000fea0003800000 */
[----:B--2--5:R-:W1:Y:S01]  /*2370*/  LDC.64 R58, c[0x0][0x5a8] ;  /* 0x00016a00ff3a7b82 */ /* 0x024e620000000a00 */
[----:B------:R-:W-:-:S04]  /*2380*/  IMAD R3, R4, UR47, RZ ;  /* 0x0000002f04037c24 */ /* 0x000fc8000f8e02ff */
[----:B-1----:R-:W-:-:S06]  /*2390*/  IMAD.WIDE R58, R3, 0x4, R58 ;  /* 0x00000004033a7825 */ /* 0x002fcc00078e023a */
[----:B------:R1:W5:Y:S01]  /*23a0*/  LDG.E R58, desc[UR54][R58.64] ;  /* 0x000000363a3a7981 */ /* 0x000362000c1e1900 */
[----:B------:R-:W-:Y:S05]  /*23b0*/  BRA `(.L_x_39) ;  /* 0x0000000000087947 */ /* 0x000fea0003800000 */
.L_x_40:
[----:B------:R-:W-:Y:S02]  /*23c0*/  ULDC UR4, c[0x0][0x5a0] ;  /* 0x0001680000047ab9 */ /* 0x000fe40000000800 */
[----:B-----5:R-:W-:-:S07]  /*23d0*/  IMAD.U32 R58, RZ, RZ, UR4 ;  /* 0x00000004ff3a7e24 */ /* 0x020fce000f8e00ff */
.L_x_39:
[----:B------:R-:W-:Y:S01]  /*23e0*/  ULDC.64 UR4, c[0x0][0x588] ;  /* 0x0001620000047ab9 */ /* 0x000fe20000000a00 */
[----:B------:R-:W-:Y:S01]  /*23f0*/  ISETP.NE.U32.AND P3, PT, R6, RZ, PT ;  /* 0x000000ff0600720c */ /* 0x000fe20003f65070 */
[----:B------:R-:W-:Y:S02]  /*2400*/  UISETP.NE.U32.AND UP0, UPT, UR4, URZ, UPT ;  /* 0x0000003f0400728c */ /* 0x000fe4000bf05070 */
[----:B------:R-:W-:Y:S02]  /*2410*/  ISETP.NE.U32.AND P4, PT, RZ, UR4, PT ;  /* 0x00000004ff007c0c */ /* 0x000fe4000bf85070 */
[----:B------:R-:W-:Y:S01]  /*2420*/  ISETP.NE.AND.EX P3, PT, R7, RZ, PT, P3 ;  /* 0x000000ff0700720c */ /* 0x000fe20003f65330 */
[----:B------:R-:W-:Y:S02]  /*2430*/  UISETP.NE.AND.EX UP0, UPT, UR5, URZ, UPT, UP0 ;  /* 0x0000003f0500728c */ /* 0x000fe4000bf05300 */
[----:B------:R-:W-:Y:S02]  /*2440*/  ISETP.NE.AND.EX P4, PT, RZ, UR5, PT, P4 ;  /* 0x00000005ff007c0c */ /* 0x000fe4000bf85340 */
[----:B------:R-:W-:-:S02]  /*2450*/  PLOP3.LUT P0, PT, PT, PT, PT, 0x8, 0x0 ;  /* 0x000000000000781c */ /* 0x000fc40003f0e170 */
[----:B------:R-:W-:-:S04]  /*2460*/  PLOP3.LUT P1, PT, PT, PT, UP0, 0x80, 0x0 ;  /* 0x000000000000781c */ /* 0x000fc80003f2f008 */
[----:B------:R-:W-:-:S05]  /*2470*/  PLOP3.LUT P1, PT, P1, PT, PT, 0x8, 0x0 ;  /* 0x000000000000781c */ /* 0x000fca0000f2e170 */
[----:B------:R-:W-:Y:S08]  /*2480*/  @P4 BRA P3, `(.L_x_41) ;  /* 0x0000000000244947 */ /* 0x000ff00001800000 */
[----:B------:R-:W-:Y:S04]  /*2490*/  BSSY B0, `(.L_x_41) ;  /* 0x0000008000007945 */ /* 0x000fe80003800000 */
[----:B------:R-:W-:Y:S05]  /*24a0*/  @!P2 BRA `(.L_x_42) ;  /* 0x000000000014a947 */ /* 0x000fea0003800000 */
[----:B------:R-:W-:Y:S02]  /*24b0*/  LOP3.LUT P3, RZ, R56, 0xff, RZ, 0xc0, !PT ;  /* 0x000000ff38ff7812 */ /* 0x000fe4000786c0ff */
[----:B------:R-:W-:-:S11]  /*24c0*/  PLOP3.LUT P0, PT, P1, PT, PT, 0x80, 0x0 ;  /* 0x000000000000781c */ /* 0x000fd60000f0f070 */
[----:B------:R-:W-:Y:S05]  /*24d0*/  @!P3 BRA `(.L_x_43) ;  /* 0x00000000000cb947 */ /* 0x000fea0003800000 */
[----:B-----5:R-:W-:Y:S01]  /*24e0*/  FSETP.EQ.AND P0, PT, R57, RZ, PT ;  /* 0x000000ff3900720b */ /* 0x020fe20003f02000 */
[----:B------:R-:W-:-:S12]  /*24f0*/  BRA `(.L_x_43) ;  /* 0x0000000000047947 */ /* 0x000fd80003800000 */
.L_x_42:
[----:B-----5:R-:W-:-:S13]  /*2500*/  FSETP.EQ.AND P0, PT, R57, RZ, PT ;  /* 0x000000ff3900720b */ /* 0x020fda0003f02000 */
.L_x_43:
[----:B------:R-:W-:Y:S05]  /*2510*/  BSYNC B0 ;  /* 0x0000000000007941 */ /* 0x000fea0003800000 */
.L_x_41:
[----:B------:R-:W-:Y:S04]  /*2520*/  BSSY B0, `(.L_x_44) ;  /* 0x0000007000007945 */ /* 0x000fe80003800000 */
[----:B------:R-:W-:Y:S05]  /*2530*/  @!P2 BRA `(.L_x_45) ;  /* 0x000000000010a947 */ /* 0x000fea0003800000 */
[----:B------:R-:W-:-:S13]  /*2540*/  LOP3.LUT P2, RZ, R56, 0xff, RZ, 0xc0, !PT ;  /* 0x000000ff38ff7812 */ /* 0x000fda000784c0ff */
[----:B------:R-:W-:Y:S05]  /*2550*/  @!P2 BRA `(.L_x_46) ;  /* 0x00000000000ca947 */ /* 0x000fea0003800000 */
[----:B-----5:R-:W-:Y:S01]  /*2560*/  FSETP.EQ.AND P1, PT, R57, RZ, PT ;  /* 0x000000ff3900720b */ /* 0x020fe20003f22000 */
[----:B------:R-:W-:-:S12]  /*2570*/  BRA `(.L_x_46) ;  /* 0x0000000000047947 */ /* 0x000fd80003800000 */
.L_x_45:
[----:B-----5:R-:W-:-:S13]  /*2580*/  FSETP.EQ.AND P1, PT, R57, RZ, PT ;  /* 0x000000ff3900720b */ /* 0x020fda0003f22000 */
.L_x_46:
[----:B------:R-:W-:Y:S05]  /*2590*/  BSYNC B0 ;  /* 0x0000000000007941 */ /* 0x000fea0003800000 */
.L_x_44:
[----:B------:R-:W-:Y:S01]  /*25a0*/  ULOP3.LUT UR4, UR49, 0x1, URZ, 0x3c, !UPT ;  /* 0x0000000131047892 */ /* 0x000fe2000f8e3c3f */
[----:B------:R-:W-:Y:S01]  /*25b0*/  BSSY B0, `(.L_x_47) ;  /* 0x0000030000007945 */ /* 0x000fe20003800000 */
[----:B------:R-:W-:Y:S02]  /*25c0*/  MOV R5, UR48 ;  /* 0x0000003000057c02 */ /* 0x000fe40008000f00 */
[----:B------:R-:W-:Y:S02]  /*25d0*/  CS2R R10, SRZ ;  /* 0x00000000000a7805 */ /* 0x000fe4000001ff00 */
[----:B------:R-:W-:Y:S02]  /*25e0*/  CS2R R8, SRZ ;  /* 0x0000000000087805 */ /* 0x000fe4000001ff00 */
[----:B------:R-:W-:Y:S01]  /*25f0*/  CS2R R14, SRZ ;  /* 0x00000000000e7805 */ /* 0x000fe2000001ff00 */
[----:B------:R-:W-:Y:S01]  /*2600*/  IMAD.U32 R4, RZ, RZ, UR4 ;  /* 0x00000004ff047e24 */ /* 0x000fe2000f8e00ff */
[----:B------:R-:W-:Y:S01]  /*2610*/  CS2R R12, SRZ ;  /* 0x00000000000c7805 */ /* 0x000fe2000001ff00 */
[----:B------:R-:W-:Y:S06]  /*2620*/  @P0 BRA `(.L_x_48) ;  /* 0x0000000000a00947 */ /* 0x000fec0003800000 */
[----:B------:R-:W-:-:S13]  /*2630*/  ISETP.NE.AND P2, PT, R73, 0x3, PT ;  /* 0x000000034900780c */ /* 0x000fda0003f45270 */
[----:B------:R-:W-:Y:S05]  /*2640*/  @!P2 BRA `(.L_x_49) ;  /* 0x000000000004a947 */ /* 0x000fea0003800000 */
[----:B------:R-:W-:Y:S01]  /*2650*/  BPT.TRAP 0x1 ;  /* 0x000000040000795c */ /* 0x000fe20000300000 */
.L_x_49:
[----:B------:R-:W-:Y:S01]  /*2660*/  IMAD.U32 R3, RZ, RZ, UR48 ;  /* 0x00000030ff037e24 */ /* 0x000fe2000f8e00ff */
[----:B------:R-:W-:Y:S02]  /*2670*/  SHF.L.U32 R0, R4, 0x1f, RZ ;  /* 0x0000001f04007819 */ /* 0x000fe400000006ff */
[----:B------:R-:W-:Y:S02]  /*2680*/  CS2R R10, SRZ ;  /* 0x00000000000a7805 */ /* 0x000fe4000001ff00 */
[----:B------:R-:W-:-:S04]  /*2690*/  LEA R3, R3, UR52, 0x3 ;  /* 0x0000003403037c11 */ /* 0x000fc8000f8e18ff */
[----:B------:R-:W3:Y:S02]  /*26a0*/  SYNCS.PHASECHK.TRANS64.TRYWAIT P2, [R3+URZ+0x80], R0 ;  /* 0x00008000030075a7 */ /* 0x000ee4000804017f */
[----:B---3--:R-:W-:Y:S05]  /*26b0*/  @!P2 BRA `(.L_x_50) ;  /* 0x000000740044a947 */ /* 0x008fea0003800000 */
.L_x_233:
[----:B------:R-:W-:Y:S02]  /*26c0*/  CS2R R8, SRZ ;  /* 0x0000000000087805 */ /* 0x000fe4000001ff00 */
[----:B------:R-:W-:Y:S02]  /*26d0*/  CS2R R14, SRZ ;  /* 0x00000000000e7805 */ /* 0x000fe4000001ff00 */
[----:B------:R-:W-:Y:S01]  /*26e0*/  CS2R R12, SRZ ;  /* 0x00000000000c7805 */ /* 0x000fe2000001ff00 */
[----:B------:R-:W-:Y:S06]  /*26f0*/  @P1 BRA `(.L_x_51) ;  /* 0x0000000000541947 */ /* 0x000fec0003800000 */
[C---:B---3--:R-:W-:Y:S01]  /*2700*/  IMAD.SHL.U32 R3, R18.reuse, 0x20, RZ ;  /* 0x0000002012037824 */ /* 0x048fe200078e00ff */
[C---:B------:R-:W-:Y:S01]  /*2710*/  SHF.L.U32 R0, R18.reuse, 0x4, RZ ;  /* 0x0000000412007819 */ /* 0x040fe200000006ff */
[----:B------:R-:W-:Y:S01]  /*2720*/  IMAD.SHL.U32 R8, R18, 0x4, RZ ;  /* 0x0000000412087824 */ /* 0x000fe200078e00ff */
[----:B------:R-:W-:Y:S01]  /*2730*/  SHF.R.U32.HI R6, RZ, 0x1, R18 ;  /* 0x00000001ff067819 */ /* 0x000fe20000011612 */
[----:B------:R-:W-:Y:S05]  /*2740*/  WARPSYNC.ALL ;  /* 0x0000000000007948 */ /* 0x000fea0003800000 */
[----:B------:R-:W-:Y:S02]  /*2750*/  LOP3.LUT R0, R0, 0xe00, RZ, 0xc0, !PT ;  /* 0x00000e0000007812 */ /* 0x000fe400078ec0ff */
[----:B------:R-:W-:-:S02]  /*2760*/  LOP3.LUT R5, R3, 0xc0, RZ, 0xc0, !PT ;  /* 0x000000c003057812 */ /* 0x000fc400078ec0ff */
[--C-:B------:R-:W-:Y:S02]  /*2770*/  LOP3.LUT R0, R0, 0x20, R3.reuse, 0xf8, !PT ;  /* 0x0000002000007812 */ /* 0x100fe400078ef803 */
[----:B------:R-:W-:Y:S02]  /*2780*/  LOP3.LUT R5, R5, 0x8, R6, 0xf8, !PT ;  /* 0x0000000805057812 */ /* 0x000fe400078ef806 */
[----:B------:R-:W-:Y:S02]  /*2790*/  LOP3.LUT R0, R0, 0x100, R3, 0xf8, !PT ;  /* 0x0000010000007812 */ /* 0x000fe400078ef803 */
[----:B------:R-:W-:Y:S02]  /*27a0*/  LOP3.LUT R5, R5, 0x18, R8, 0x78, !PT ;  /* 0x0000001805057812 */ /* 0x000fe400078e7808 */
[----:B------:R-:W-:Y:S02]  /*27b0*/  MOV R3, UR48 ;  /* 0x0000003000037c02 */ /* 0x000fe40008000f00 */
[----:B------:R-:W-:-:S02]  /*27c0*/  LOP3.LUT R0, R0, R5, RZ, 0xfc, !PT ;  /* 0x0000000500007212 */ /* 0x000fc400078efcff */
[----:B------:R-:W-:-:S03]  /*27d0*/  LOP3.LUT P2, RZ, R18, 0x4, RZ, 0xc0, !PT ;  /* 0x0000000412ff7812 */ /* 0x000fc6000784c0ff */
[----:B------:R-:W-:-:S05]  /*27e0*/  IMAD R0, R3, 0x1000, R0 ;  /* 0x0000100003007824 */ /* 0x000fca00078e0200 */
[----:B------:R-:W-:-:S04]  /*27f0*/  LEA R0, R0, UR52, 0x1 ;  /* 0x0000003400007c11 */ /* 0x000fc8000f8e08ff */
[C---:B------:R-:W-:Y:S01]  /*2800*/  IADD3 R8, R0.reuse, 0x220, RZ ;  /* 0x0000022000087810 */ /* 0x040fe20007ffe0ff */
[----:B------:R-:W-:Y:S01]  /*2810*/  VIADD R3, R0, 0x200 ;  /* 0x0000020000037836 */ /* 0x000fe20000000000 */
[----:B------:R4:W3:Y:S03]  /*2820*/  LDSM.16.M88.4 R12, [R0+0x200] ;  /* 0x00020000000c783b */ /* 0x0008e60000000200 */
[----:B------:R-:W-:-:S06]  /*2830*/  @P2 VIADD R8, R3, 0xffffffe0 ;  /* 0xffffffe003082836 */ /* 0x000fcc0000000000 */
[----:B----4-:R-:W1:Y:S02]  /*2840*/  LDSM.16.M88.4 R8, [R8] ;  /* 0x000000000808783b */ /* 0x010e640000000200 */
.L_x_51:
[----:B------:R-:W-:-:S04]  /*2850*/  UIADD3 UR4, UR48, 0x1, URZ ;  /* 0x0000000130047890 */ /* 0x000fc8000fffe03f */
[----:B------:R-:W-:-:S04]  /*2860*/  UISETP.NE.AND UP0, UPT, UR4, 0x3, UPT ;  /* 0x000000030400788c */ /* 0x000fc8000bf05270 */
[----:B------:R-:W-:Y:S02]  /*2870*/  USEL UR5, URZ, 0x1, UP0 ;  /* 0x000000013f057887 */ /* 0x000fe40008000000 */
[----:B------:R-:W-:-:S04]  /*2880*/  USEL UR4, UR4, URZ, UP0 ;  /* 0x0000003f04047287 */ /* 0x000fc80008000000 */
[----:B------:R-:W-:Y:S02]  /*2890*/  LOP3.LUT R4, R4, UR5, RZ, 0x3c, !PT ;  /* 0x0000000504047c12 */ /* 0x000fe4000f8e3cff */
[----:B------:R-:W-:-:S07]  /*28a0*/  IMAD.U32 R5, RZ, RZ, UR4 ;  /* 0x00000004ff057e24 */ /* 0x000fce000f8e00ff */
.L_x_48:
[----:B------:R-:W-:Y:S05]  /*28b0*/  BSYNC B0 ;  /* 0x0000000000007941 */ /* 0x000fea0003800000 */
.L_x_47:
[C---:B---3--:R-:W-:Y:S01]  /*28c0*/  SHF.L.U32 R6, R12.reuse, 0x10, RZ ;  /* 0x000000100c067819 */ /* 0x048fe200000006ff */
[----:B------:R-:W-:Y:S01]  /*28d0*/  IMAD.U32 R20, R13, 0x10000, RZ ;  /* 0x000100000d147824 */ /* 0x000fe200078e00ff */
[----:B------:R-:W-:Y:S01]  /*28e0*/  LOP3.LUT R12, R12, 0xffff0000, RZ, 0xc0, !PT ;  /* 0xffff00000c0c7812 */ /* 0x000fe200078ec0ff */
[----:B-1----:R-:W-:Y:S01]  /*28f0*/  IMAD.U32 R68, R8, 0x10000, RZ ;  /* 0x0001000008447824 */ /* 0x002fe200078e00ff */
[----:B------:R-:W-:Y:S01]  /*2900*/  LOP3.LUT R0, R18, 0xff, RZ, 0xc0, !PT ;  /* 0x000000ff12007812 */ /* 0x000fe200078ec0ff */
[----:B-----5:R-:W-:Y:S01]  /*2910*/  FMUL R7, R57, R6 ;  /* 0x0000000639077220 */ /* 0x020fe20000400000 */
[----:B------:R-:W-:Y:S01]  /*2920*/  SHF.L.U32 R64, R15, 0x10, RZ ;  /* 0x000000100f407819 */ /* 0x000fe200000006ff */
[----:B------:R-:W-:Y:S01]  /*2930*/  FMUL R6, R57, R12 ;  /* 0x0000000c39067220 */ /* 0x000fe20000400000 */
[----:B------:R-:W-:Y:S01]  /*2940*/  LOP3.LUT R66, R15, 0xffff0000, RZ, 0xc0, !PT ;  /* 0xffff00000f427812 */ /* 0x000fe200078ec0ff */
[----:B------:R-:W-:Y:S01]  /*2950*/  FMUL R15, R57, R20 ;  /* 0x00000014390f7220 */ /* 0x000fe20000400000 */
[----:B------:R-:W-:Y:S01]  /*2960*/  LOP3.LUT R70, R8, 0xffff0000, RZ, 0xc0, !PT ;  /* 0xffff000008467812 */ /* 0x000fe200078ec0ff */
[----:B------:R-:W-:Y:S01]  /*2970*/  FFMA R8, R58, R25, R6 ;  /* 0x000000193a087223 */ /* 0x000fe20000000006 */
[----:B------:R-:W-:Y:S01]  /*2980*/  MOV R91, 0x3bbb989d ;  /* 0x3bbb989d005b7802 */ /* 0x000fe20000000f00 */
[----:B------:R-:W-:Y:S01]  /*2990*/  VIADD R0, R0, 0x1f ;  /* 0x0000001f00007836 */ /* 0x000fe20000000000 */
[----:B------:R-:W-:Y:S01]  /*29a0*/  LOP3.LUT R60, R13, 0xffff0000, RZ, 0xc0, !PT ;  /* 0xffff00000d3c7812 */ /* 0x000fe200078ec0ff */
[----:B------:R-:W-:Y:S01]  /*29b0*/  IMAD.MOV.U32 R95, RZ, RZ, 0x437c0000 ;  /* 0x437c0000ff5f7424 */ /* 0x000fe200078e00ff */
[----:B------:R-:W-:Y:S01]  /*29c0*/  SHF.L.U32 R76, R10, 0x10, RZ ;  /* 0x000000100a4c7819 */ /* 0x000fe200000006ff */
[----:B------:R-:W-:Y:S01]  /*29d0*/  FFMA R24, R58, R24, R7 ;  /* 0x000000183a187223 */ /* 0x000fe20000000007 */
[----:B------:R-:W-:Y:S01]  /*29e0*/  LOP3.LUT R78, R10, 0xffff0000, RZ, 0xc0, !PT ;  /* 0xffff00000a4e7812 */ /* 0x000fe200078ec0ff */
[-C--:B------:R-:W-:Y:S01]  /*29f0*/  FFMA.SAT R10, -R8, R91.reuse, 0.5 ;  /* 0x3f000000080a7423 */ /* 0x080fe2000000215b */
[----:B------:R-:W-:Y:S01]  /*2a00*/  FFMA R26, R58, R26, R15 ;  /* 0x0000001a3a1a7223 */ /* 0x000fe2000000000f */
[----:B------:R-:W-:Y:S01]  /*2a10*/  FMUL R13, R57, R60 ;  /* 0x0000003c390d7220 */ /* 0x000fe20000400000 */
[----:B------:R-:W-:Y:S01]  /*2a20*/  IMAD.U32 R62, R14, 0x10000, RZ ;  /* 0x000100000e3e7824 */ /* 0x000fe200078e00ff */
[----:B------:R-:W-:Y:S01]  /*2a30*/  ISETP.GT.U32.AND P5, PT, R0, 0x3e, PT ;  /* 0x0000003e0000780c */ /* 0x000fe20003fa4070 */
[----:B------:R-:W-:Y:S01]  /*2a40*/  FFMA.SAT R0, -R24, R91, 0.5 ;  /* 0x3f00000018007423 */ /* 0x000fe2000000215b */
[----:B------:R-:W-:Y:S01]  /*2a50*/  FFMA.RM R20, R10, R95, 12582913 ;  /* 0x4b4000010a147423 */ /* 0x000fe2000000405f */
[----:B------:R-:W-:Y:S01]  /*2a60*/  FFMA.SAT R12, -R26, R91, 0.5 ;  /* 0x3f0000001a0c7423 */ /* 0x000fe2000000215b */
[C---:B------:R-:W-:Y:S01]  /*2a70*/  IMAD.U32 R80, R11.reuse, 0x10000, RZ ;  /* 0x000100000b507824 */ /* 0x040fe200078e00ff */
[----:B------:R-:W-:Y:S01]  /*2a80*/  LOP3.LUT R82, R11, 0xffff0000, RZ, 0xc0, !PT ;  /* 0xffff00000b527812 */ /* 0x000fe200078ec0ff */
[----:B------:R-:W-:Y:S01]  /*2a90*/  FFMA R10, R58, R27, R13 ;  /* 0x0000001b3a0a7223 */ /* 0x000fe2000000000d */
[C---:B------:R-:W-:Y:S01]  /*2aa0*/  FMUL R11, R57.reuse, R62 ;  /* 0x0000003e390b7220 */ /* 0x040fe20000400000 */
[-C--:B------:R-:W-:Y:S01]  /*2ab0*/  FFMA.RM R0, R0, R95.reuse, 12582913 ;  /* 0x4b40000100007423 */ /* 0x080fe2000000405f */
[----:B------:R-:W-:Y:S01]  /*2ac0*/  FFMA.RM R60, R12, R95, 12582913 ;  /* 0x4b4000010c3c7423 */ /* 0x000fe2000000405f */
[----:B------:R-:W-:Y:S01]  /*2ad0*/  FFMA.SAT R12, -R10, R91, 0.5 ;  /* 0x3f0000000a0c7423 */ /* 0x000fe2000000215b */
[----:B------:R-:W-:Y:S01]  /*2ae0*/  FFMA R28, R58, R28, R11 ;  /* 0x0000001c3a1c7223 */ /* 0x000fe2000000000b */
[C---:B------:R-:W-:Y:S01]  /*2af0*/  FMUL R21, R57.reuse, R64 ;  /* 0x0000004039157220 */ /* 0x040fe20000400000 */
[----:B------:R-:W-:Y:S01]  /*2b00*/  FADD R3, R0, -12583039 ;  /* 0xcb40007f00037421 */ /* 0x000fe20000000000 */
[----:B------:R-:W-:Y:S01]  /*2b10*/  FADD R61, R20, -12583039 ;  /* 0xcb40007f143d7421 */ /* 0x000fe20000000000 */
[C---:B------:R-:W-:Y:S01]  /*2b20*/  FMUL R23, R57.reuse, R66 ;  /* 0x0000004239177220 */ /* 0x040fe20000400000 */
[----:B------:R-:W-:Y:S01]  /*2b30*/  FADD R63, R60, -12583039 ;  /* 0xcb40007f3c3f7421 */ /* 0x000fe20000000000 */
[----:B------:R-:W-:Y:S01]  /*2b40*/  FFMA.RM R64, R12, R95, 12582913 ;  /* 0x4b4000010c407423 */ /* 0x000fe2000000405f */
[----:B------:R-:W-:Y:S01]  /*2b50*/  LOP3.LUT R14, R14, 0xffff0000, RZ, 0xc0, !PT ;  /* 0xffff00000e0e7812 */ /* 0x000fe200078ec0ff */
[----:B--2---:R-:W-:Y:S01]  /*2b60*/  FMUL R59, R57, R70 ;  /* 0x00000046393b7220 */ /* 0x004fe20000400000 */
[----:B------:R-:W-:Y:S01]  /*2b70*/  FFMA.SAT R66, -R28, R91, 0.5 ;  /* 0x3f0000001c427423 */ /* 0x000fe2000000215b */
[C---:B------:R-:W-:Y:S01]  /*2b80*/  IMAD.U32 R72, R9.reuse, 0x10000, RZ ;  /* 0x0001000009487824 */ /* 0x040fe200078e00ff */
[----:B------:R-:W-:Y:S01]  /*2b90*/  LOP3.LUT R74, R9, 0xffff0000, RZ, 0xc0, !PT ;  /* 0xffff0000094a7812 */ /* 0x000fe200078ec0ff */
[----:B------:R-:W-:Y:S01]  /*2ba0*/  FFMA R3, -R24, 1.4426950216293334961, -R3 ;  /* 0x3fb8aa3b18037823 */ /* 0x000fe20000000903 */
[----:B------:R-:W-:Y:S01]  /*2bb0*/  FFMA R61, -R8, 1.4426950216293334961, -R61 ;  /* 0x3fb8aa3b083d7823 */ /* 0x000fe2000000093d */
[----:B------:R-:W-:Y:S01]  /*2bc0*/  FFMA R63, -R26, 1.4426950216293334961, -R63 ;  /* 0x3fb8aa3b1a3f7823 */ /* 0x000fe2000000093f */
[----:B------:R-:W-:Y:S01]  /*2bd0*/  FADD R65, R64, -12583039 ;  /* 0xcb40007f40417421 */ /* 0x000fe20000000000 */
[----:B------:R-:W-:Y:S01]  /*2be0*/  FFMA.RM R66, R66, R95, 12582913 ;  /* 0x4b40000142427423 */ /* 0x000fe2000000405f */
[C---:B------:R-:W-:Y:S01]  /*2bf0*/  FFMA R30, R58.reuse, R30, R21 ;  /* 0x0000001e3a1e7223 */ /* 0x040fe20000000015 */
[----:B------:R-:W-:Y:S01]  /*2c00*/  FFMA R33, R58, R33, R59 ;  /* 0x000000213a217223 */ /* 0x000fe2000000003b */
[C---:B------:R-:W-:Y:S01]  /*2c10*/  FMUL R9, R57.reuse, R14 ;  /* 0x0000000e39097220 */ /* 0x040fe20000400000 */
[----:B------:R-:W-:Y:S01]  /*2c20*/  FFMA R3, -R24, 1.925963033500011079e-08, R3 ;  /* 0x32a5706018037823 */ /* 0x000fe20000000103 */
[C---:B------:R-:W-:Y:S01]  /*2c30*/  FMUL R27, R57.reuse, R72 ;  /* 0x00000048391b7220 */ /* 0x040fe20000400000 */
[----:B------:R-:W-:Y:S01]  /*2c40*/  FFMA R14, -R8, 1.925963033500011079e-08, R61 ;  /* 0x32a57060080e7823 */ /* 0x000fe2000000013d */
[----:B------:R-:W-:Y:S01]  /*2c50*/  FMUL R61, R57, R74 ;  /* 0x0000004a393d7220 */ /* 0x000fe20000400000 */
[----:B------:R-:W-:Y:S01]  /*2c60*/  FFMA R62, -R26, 1.925963033500011079e-08, R63 ;  /* 0x32a570601a3e7823 */ /* 0x000fe2000000013f */
[----:B------:R-:W-:Y:S01]  /*2c70*/  FFMA R65, -R10, 1.4426950216293334961, -R65 ;  /* 0x3fb8aa3b0a417823 */ /* 0x000fe20000000941 */
[----:B------:R-:W-:Y:S01]  /*2c80*/  FADD R63, R66, -12583039 ;  /* 0xcb40007f423f7421 */ /* 0x000fe20000000000 */
[-C--:B------:R-:W-:Y:S01]  /*2c90*/  FFMA.SAT R70, -R30, R91.reuse, 0.5 ;  /* 0x3f0000001e467423 */ /* 0x080fe2000000215b */
[----:B------:R-:W-:Y:S01]  /*2ca0*/  FFMA.SAT R74, -R33, R91, 0.5 ;  /* 0x3f000000214a7423 */ /* 0x000fe2000000215b */
[----:B------:R-:W-:Y:S01]  /*2cb0*/  FFMA R34, R58, R34, R27 ;  /* 0x000000223a227223 */ /* 0x000fe2000000001b */
[----:B------:R-:W-:Y:S01]  /*2cc0*/  FFMA R65, -R10, 1.925963033500011079e-08, R65 ;  /* 0x32a570600a417823 */ /* 0x000fe20000000141 */
[----:B------:R-:W1:Y:S01]  /*2cd0*/  MUFU.EX2 R3, R3 ;  /* 0x0000000300037308 */ /* 0x000e620000000800 */
[----:B------:R-:W-:Y:S01]  /*2ce0*/  FFMA R77, -R28, 1.4426950216293334961, -R63 ;  /* 0x3fb8aa3b1c4d7823 */ /* 0x000fe2000000093f */
[-C--:B------:R-:W-:Y:S01]  /*2cf0*/  FFMA.RM R70, R70, R95.reuse, 12582913 ;  /* 0x4b40000146467423 */ /* 0x080fe2000000405f */
[----:B------:R-:W-:Y:S01]  /*2d00*/  FFMA.RM R74, R74, R95, 12582913 ;  /* 0x4b4000014a4a7423 */ /* 0x000fe2000000405f */
[C---:B------:R-:W-:Y:S01]  /*2d10*/  FMUL R63, R57.reuse, R78 ;  /* 0x0000004e393f7220 */ /* 0x040fe20000400000 */
[----:B------:R-:W-:Y:S01]  /*2d20*/  FFMA R12, R58, R29, R9 ;  /* 0x0000001d3a0c7223 */ /* 0x000fe20000000009 */
[----:B------:R-:W-:Y:S01]  /*2d30*/  FFMA.SAT R78, -R34, R91, 0.5 ;  /* 0x3f000000224e7423 */ /* 0x000fe2000000215b */
[C---:B------:R-:W-:Y:S01]  /*2d40*/  FMUL R29, R57.reuse, R76 ;  /* 0x0000004c391d7220 */ /* 0x040fe20000400000 */
[----:B------:R2:W-:Y:S01]  /*2d50*/  MUFU.EX2 R75, R65 ;  /* 0x00000041004b7308 */ /* 0x0005e20000000800 */
[----:B------:R-:W-:Y:S01]  /*2d60*/  FADD R76, R74, -12583039 ;  /* 0xcb40007f4a4c7421 */ /* 0x000fe20000000000 */
[----:B------:R-:W-:Y:S01]  /*2d70*/  FFMA R37, R58, R37, R63 ;  /* 0x000000253a257223 */ /* 0x000fe2000000003f */
[----:B------:R-:W-:Y:S01]  /*2d80*/  FFMA.RM R78, R78, R95, 12582913 ;  /* 0x4b4000014e4e7423 */ /* 0x000fe2000000405f */
[----:B------:R-:W-:Y:S01]  /*2d90*/  FMUL R25, R57, R68 ;  /* 0x0000004439197220 */ /* 0x000fe20000400000 */
[----:B------:R-:W-:Y:S01]  /*2da0*/  FFMA R76, -R33, 1.4426950216293334961, -R76 ;  /* 0x3fb8aa3b214c7823 */ /* 0x000fe2000000094c */
[----:B------:R-:W-:Y:S01]  /*2db0*/  FFMA.SAT R86, -R37, R91, 0.5 ;  /* 0x3f00000025567423 */ /* 0x000fe2000000215b */
[----:B------:R-:W-:Y:S01]  /*2dc0*/  FADD R87, R78, -12583039 ;  /* 0xcb40007f4e577421 */ /* 0x000fe20000000000 */
[----:B------:R3:W4:Y:S01]  /*2dd0*/  MUFU.EX2 R67, R14 ;  /* 0x0000000e00437308 */ /* 0x0007220000000800 */
[----:B--2---:R-:W-:Y:S01]  /*2de0*/  FADD R65, R70, -12583039 ;  /* 0xcb40007f46417421 */ /* 0x004fe20000000000 */
[C---:B------:R-:W-:Y:S01]  /*2df0*/  FFMA R32, R58.reuse, R32, R25 ;  /* 0x000000203a207223 */ /* 0x040fe20000000019 */
[----:B------:R-:W-:Y:S01]  /*2e00*/  FFMA R36, R58, R36, R29 ;  /* 0x000000243a247223 */ /* 0x000fe2000000001d */
[----:B------:R-:W-:Y:S01]  /*2e10*/  FFMA R76, -R33, 1.925963033500011079e-08, R76 ;  /* 0x32a57060214c7823 */ /* 0x000fe2000000014c */
[----:B------:R-:W-:Y:S01]  /*2e20*/  FFMA R81, -R30, 1.4426950216293334961, -R65 ;  /* 0x3fb8aa3b1e517823 */ /* 0x000fe20000000941 */
[----:B------:R-:W-:Y:S01]  /*2e30*/  FMUL R65, R57, R82 ;  /* 0x0000005239417220 */ /* 0x000fe20000400000 */
[----:B------:R-:W-:Y:S01]  /*2e40*/  FFMA R35, R58, R35, R61 ;  /* 0x000000233a237223 */ /* 0x000fe2000000003d */
[----:B------:R-:W-:-:S02]  /*2e50*/  IMAD.SHL.U32 R0, R0, 0x800000, RZ ;  /* 0x0080000000007824 */ /* 0x000fc400078e00ff */
[C---:B---3--:R-:W-:Y:S01]  /*2e60*/  FFMA R14, R58.reuse, R31, R23 ;  /* 0x0000001f3a0e7223 */ /* 0x048fe20000000017 */
[----:B------:R-:W-:Y:S01]  /*2e70*/  FMUL R31, R57, R80 ;  /* 0x00000050391f7220 */ /* 0x000fe20000400000 */
[----:B------:R-:W-:Y:S01]  /*2e80*/  FFMA R39, R58, R39, R65 ;  /* 0x000000273a277223 */ /* 0x000fe20000000041 */
[----:B------:R2:W3:Y:S01]  /*2e90*/  MUFU.EX2 R69, R62 ;  /* 0x0000003e00457308 */ /* 0x0004e20000000800 */
[----:B------:R-:W-:Y:S01]  /*2ea0*/  FFMA.RM R86, R86, R95, 12582913 ;  /* 0x4b40000156567423 */ /* 0x000fe2000000405f */
[----:B------:R-:W-:Y:S01]  /*2eb0*/  FFMA R38, R58, R38, R31 ;  /* 0x000000263a267223 */ /* 0x000fe2000000001f */
[-C--:B------:R-:W-:Y:S01]  /*2ec0*/  FFMA.SAT R68, -R12, R91.reuse, 0.5 ;  /* 0x3f0000000c447423 */ /* 0x080fe2000000215b */
[-C--:B------:R-:W-:Y:S01]  /*2ed0*/  FFMA.SAT R72, -R32, R91.reuse, 0.5 ;  /* 0x3f00000020487423 */ /* 0x080fe2000000215b */
[----:B------:R-:W-:Y:S01]  /*2ee0*/  FFMA R89, -R34, 1.4426950216293334961, -R87 ;  /* 0x3fb8aa3b22597823 */ /* 0x000fe20000000957 */
[-C--:B------:R-:W-:Y:S01]  /*2ef0*/  FFMA.SAT R84, -R36, R91.reuse, 0.5 ;  /* 0x3f00000024547423 */ /* 0x080fe2000000215b */
[-C--:B------:R-:W-:Y:S01]  /*2f00*/  FFMA.SAT R88, -R38, R91.reuse, 0.5 ;  /* 0x3f00000026587423 */ /* 0x080fe2000000215b */
[----:B------:R1:W-:Y:S01]  /*2f10*/  MUFU.EX2 R87, R76 ;  /* 0x0000004c00577308 */ /* 0x0003e20000000800 */
[-C--:B--2---:R-:W-:Y:S01]  /*2f20*/  FFMA.SAT R62, -R14, R91.reuse, 0.5 ;  /* 0x3f0000000e3e7423 */ /* 0x084fe2000000215b */
[-C--:B------:R-:W-:Y:S01]  /*2f30*/  FFMA.SAT R80, -R35, R91.reuse, 0.5 ;  /* 0x3f00000023507423 */ /* 0x080fe2000000215b */
[----:B------:R-:W-:Y:S01]  /*2f40*/  FFMA.SAT R90, -R39, R91, 0.5 ;  /* 0x3f000000275a7423 */ /* 0x000fe2000000215b */
[-C--:B------:R-:W-:Y:S01]  /*2f50*/  FFMA.RM R68, R68, R95.reuse, 12582913 ;  /* 0x4b40000144447423 */ /* 0x080fe2000000405f */
[-C--:B------:R-:W-:Y:S01]  /*2f60*/  FFMA.RM R62, R62, R95.reuse, 12582913 ;  /* 0x4b4000013e3e7423 */ /* 0x080fe2000000405f */
[-C--:B------:R-:W-:Y:S01]  /*2f70*/  FFMA.RM R72, R72, R95.reuse, 12582913 ;  /* 0x4b40000148487423 */ /* 0x080fe2000000405f */
[-C--:B------:R-:W-:Y:S01]  /*2f80*/  FFMA.RM R84, R84, R95.reuse, 12582913 ;  /* 0x4b40000154547423 */ /* 0x080fe2000000405f */
[----:B------:R-:W-:Y:S01]  /*2f90*/  FFMA.RM R88, R88, R95, 12582913 ;  /* 0x4b40000158587423 */ /* 0x000fe2000000405f */
[----:B-1----:R-:W-:Y:S01]  /*2fa0*/  FFMA R76, R0, R3, 1 ;  /* 0x3f800000004c7423 */ /* 0x002fe20000000003 */
[----:B------:R-:W-:Y:S01]  /*2fb0*/  FADD R0, R86, -12583039 ;  /* 0xcb40007f56007421 */ /* 0x000fe20000000000 */
[----:B------:R-:W-:Y:S01]  /*2fc0*/  SHF.L.U32 R20, R20, 0x17, RZ ;  /* 0x0000001714147819 */ /* 0x000fe200000006ff */
[-C--:B------:R-:W-:Y:S01]  /*2fd0*/  FFMA.RM R80, R80, R95.reuse, 12582913 ;  /* 0x4b40000150507423 */ /* 0x080fe2000000405f */
[----:B------:R-:W-:Y:S01]  /*2fe0*/  FFMA.RM R90, R90, R95, 12582913 ;  /* 0x4b4000015a5a7423 */ /* 0x000fe2000000405f */
[C---:B------:R-:W-:Y:S01]  /*2ff0*/  FFMA R0, -R37.reuse, 1.4426950216293334961, -R0 ;  /* 0x3fb8aa3b25007823 */ /* 0x040fe20000000900 */
[----:B------:R-:W-:Y:S01]  /*3000*/  FADD R79, R68, -12583039 ;  /* 0xcb40007f444f7421 */ /* 0x000fe20000000000 */
[----:B------:R-:W-:Y:S01]  /*3010*/  FADD R83, R62, -12583039 ;  /* 0xcb40007f3e537421 */ /* 0x000fe20000000000 */
[----:B------:R-:W-:Y:S01]  /*3020*/  FADD R85, R72, -12583039 ;  /* 0xcb40007f48557421 */ /* 0x000fe20000000000 */
[----:B------:R-:W-:Y:S01]  /*3030*/  FADD R91, R84, -12583039 ;  /* 0xcb40007f545b7421 */ /* 0x000fe20000000000 */
[----:B------:R-:W-:Y:S01]  /*3040*/  FADD R3, R88, -12583039 ;  /* 0xcb40007f58037421 */ /* 0x000fe20000000000 */
[----:B----4-:R-:W-:Y:S01]  /*3050*/  FFMA R92, R20, R67, 1 ;  /* 0x3f800000145c7423 */ /* 0x010fe20000000043 */
[----:B------:R-:W-:Y:S01]  /*3060*/  FADD R82, R80, -12583039 ;  /* 0xcb40007f50527421 */ /* 0x000fe20000000000 */
[----:B------:R-:W-:Y:S01]  /*3070*/  FADD R20, R90, -12583039 ;  /* 0xcb40007f5a147421 */ /* 0x000fe20000000000 */
[----:B------:R-:W-:Y:S01]  /*3080*/  FFMA R0, -R37, 1.925963033500011079e-08, R0 ;  /* 0x32a5706025007823 */ /* 0x000fe20000000100 */
[----:B------:R-:W-:Y:S01]  /*3090*/  FFMA R79, -R12, 1.4426950216293334961, -R79 ;  /* 0x3fb8aa3b0c4f7823 */ /* 0x000fe2000000094f */
[----:B------:R-:W-:Y:S01]  /*30a0*/  FFMA R83, -R14, 1.4426950216293334961, -R83 ;  /* 0x3fb8aa3b0e537823 */ /* 0x000fe20000000953 */
[----:B------:R-:W-:Y:S01]  /*30b0*/  FFMA R85, -R32, 1.4426950216293334961, -R85 ;  /* 0x3fb8aa3b20557823 */ /* 0x000fe20000000955 */
[----:B------:R-:W-:Y:S01]  /*30c0*/  FFMA R93, -R36, 1.4426950216293334961, -R91 ;  /* 0x3fb8aa3b245d7823 */ /* 0x000fe2000000095b */
[----:B------:R-:W-:Y:S01]  /*30d0*/  FFMA R67, -R38, 1.4426950216293334961, -R3 ;  /* 0x3fb8aa3b26437823 */ /* 0x000fe20000000903 */
[----:B------:R-:W-:Y:S01]  /*30e0*/  FFMA R82, -R35, 1.4426950216293334961, -R82 ;  /* 0x3fb8aa3b23527823 */ /* 0x000fe20000000952 */
[----:B------:R-:W-:Y:S01]  /*30f0*/  FFMA R20, -R39, 1.4426950216293334961, -R20 ;  /* 0x3fb8aa3b27147823 */ /* 0x000fe20000000914 */
[----:B------:R1:W-:Y:S01]  /*3100*/  MUFU.EX2 R3, R0 ;  /* 0x0000000000037308 */ /* 0x0003e20000000800 */
[----:B------:R-:W-:Y:S01]  /*3110*/  FFMA R77, -R28, 1.925963033500011079e-08, R77 ;  /* 0x32a570601c4d7823 */ /* 0x000fe2000000014d */
[----:B------:R-:W-:Y:S01]  /*3120*/  FFMA R79, -R12, 1.925963033500011079e-08, R79 ;  /* 0x32a570600c4f7823 */ /* 0x000fe2000000014f */
[----:B------:R-:W-:Y:S01]  /*3130*/  FFMA R81, -R30, 1.925963033500011079e-08, R81 ;  /* 0x32a570601e517823 */ /* 0x000fe20000000151 */
[----:B------:R-:W-:Y:S01]  /*3140*/  FFMA R83, -R14, 1.925963033500011079e-08, R83 ;  /* 0x32a570600e537823 */ /* 0x000fe20000000153 */
[----:B------:R-:W-:Y:S01]  /*3150*/  FFMA R85, -R32, 1.925963033500011079e-08, R85 ;  /* 0x32a5706020557823 */ /* 0x000fe20000000155 */
[----:B------:R-:W-:Y:S01]  /*3160*/  FFMA R89, -R34, 1.925963033500011079e-08, R89 ;  /* 0x32a5706022597823 */ /* 0x000fe20000000159 */
[----:B------:R-:W-:Y:S01]  /*3170*/  FFMA R93, -R36, 1.925963033500011079e-08, R93 ;  /* 0x32a57060245d7823 */ /* 0x000fe2000000015d */
[----:B------:R-:W-:Y:S01]  /*3180*/  FFMA R67, -R38, 1.925963033500011079e-08, R67 ;  /* 0x32a5706026437823 */ /* 0x000fe20000000143 */
[----:B-1----:R-:W-:Y:S01]  /*3190*/  IADD3 R0, R76, 0x1800000, RZ ;  /* 0x018000004c007810 */ /* 0x002fe20007ffe0ff */
[----:B------:R-:W-:-:S02]  /*31a0*/  IMAD.SHL.U32 R60, R60, 0x800000, RZ ;  /* 0x008000003c3c7824 */ /* 0x000fc400078e00ff */
[----:B------:R-:W-:Y:S01]  /*31b0*/  FFMA R82, -R35, 1.925963033500011079e-08, R82 ;  /* 0x32a5706023527823 */ /* 0x000fe20000000152 */
[----:B------:R-:W-:Y:S01]  /*31c0*/  FFMA R20, -R39, 1.925963033500011079e-08, R20 ;  /* 0x32a5706027147823 */ /* 0x000fe20000000114 */
[----:B------:R-:W-:Y:S01]  /*31d0*/  LOP3.LUT R0, R0, 0x7f800000, RZ, 0xc0, !PT ;  /* 0x7f80000000007812 */ /* 0x000fe200078ec0ff */
[----:B---3--:R-:W-:Y:S01]  /*31e0*/  FFMA R60, R60, R69, 1 ;  /* 0x3f8000003c3c7423 */ /* 0x008fe20000000045 */
[----:B------:R-:W1:Y:S01]  /*31f0*/  MUFU.EX2 R77, R77 ;  /* 0x0000004d004d7308 */ /* 0x000e620000000800 */
[----:B------:R-:W-:Y:S01]  /*3200*/  SHF.L.U32 R66, R66, 0x17, RZ ;  /* 0x0000001742427819 */ /* 0x000fe200000006ff */
[----:B------:R-:W-:Y:S01]  /*3210*/  IMAD.SHL.U32 R64, R64, 0x800000, RZ ;  /* 0x0080000040407824 */ /* 0x000fe200078e00ff */
[----:B------:R-:W-:Y:S01]  /*3220*/  ISETP.GT.U32.AND P2, PT, R0, 0x1ffffff, PT ;  /* 0x01ffffff0000780c */ /* 0x000fe20003f44070 */
[----:B------:R-:W-:Y:S01]  /*3230*/  IMAD.SHL.U32 R68, R68, 0x800000, RZ ;  /* 0x0080000044447824 */ /* 0x000fe200078e00ff */
[----:B------:R-:W-:Y:S01]  /*3240*/  SHF.L.U32 R62, R62, 0x17, RZ ;  /* 0x000000173e3e7819 */ /* 0x000fe200000006ff */
[----:B------:R-:W-:Y:S01]  /*3250*/  IMAD.SHL.U32 R70, R70, 0x800000, RZ ;  /* 0x0080000046467824 */ /* 0x000fe200078e00ff */
[----:B------:R-:W-:Y:S01]  /*3260*/  SHF.L.U32 R84, R84, 0x17, RZ ;  /* 0x0000001754547819 */ /* 0x000fe200000006ff */
[----:B------:R-:W2:Y:S01]  /*3270*/  MUFU.EX2 R79, R79 ;  /* 0x0000004f004f7308 */ /* 0x000ea20000000800 */
[----:B------:R-:W-:Y:S01]  /*3280*/  SHF.L.U32 R90, R90, 0x17, RZ ;  /* 0x000000175a5a7819 */ /* 0x000fe200000006ff */
[----:B------:R-:W-:Y:S01]  /*3290*/  IMAD.SHL.U32 R72, R72, 0x800000, RZ ;  /* 0x0080000048487824 */ /* 0x000fe200078e00ff */
[----:B------:R-:W-:Y:S01]  /*32a0*/  BSSY B1, `(.L_x_52) ;  /* 0x0000025000017945 */ /* 0x000fe20003800000 */
[----:B------:R-:W-:-:S02]  /*32b0*/  IMAD.SHL.U32 R74, R74, 0x800000, RZ ;  /* 0x008000004a4a7824 */ /* 0x000fc400078e00ff */
[----:B------:R-:W-:Y:S02]  /*32c0*/  IMAD.SHL.U32 R78, R78, 0x800000, RZ ;  /* 0x008000004e4e7824 */ /* 0x000fe400078e00ff */
[----:B------:R-:W3:Y:S01]  /*32d0*/  MUFU.EX2 R81, R81 ;  /* 0x0000005100517308 */ /* 0x000ee20000000800 */
[----:B------:R-:W-:Y:S02]  /*32e0*/  IMAD.SHL.U32 R80, R80, 0x800000, RZ ;  /* 0x0080000050507824 */ /* 0x000fe400078e00ff */
[----:B-1----:R-:W-:Y:S01]  /*32f0*/  FFMA R94, R66, R77, 1 ;  /* 0x3f800000425e7423 */ /* 0x002fe2000000004d */
[----:B------:R-:W-:Y:S02]  /*3300*/  IMAD.SHL.U32 R86, R86, 0x800000, RZ ;  /* 0x0080000056567824 */ /* 0x000fe400078e00ff */
[----:B------:R-:W-:Y:S01]  /*3310*/  FFMA R95, R74, R87, 1 ;  /* 0x3f8000004a5f7423 */ /* 0x000fe20000000057 */
[----:B------:R-:W-:Y:S02]  /*3320*/  IMAD.SHL.U32 R88, R88, 0x800000, RZ ;  /* 0x0080000058587824 */ /* 0x000fe400078e00ff */
[----:B------:R-:W-:Y:S01]  /*3330*/  FFMA R101, R86, R3, 1 ;  /* 0x3f80000056657423 */ /* 0x000fe20000000003 */
[----:B------:R-:W1:Y:S01]  /*3340*/  MUFU.EX2 R83, R83 ;  /* 0x0000005300537308 */ /* 0x000e620000000800 */
[----:B--2---:R-:W-:-:S07]  /*3350*/  FFMA R96, R68, R79, 1 ;  /* 0x3f80000044607423 */ /* 0x004fce000000004f */
[----:B------:R-:W2:Y:S01]  /*3360*/  MUFU.EX2 R85, R85 ;  /* 0x0000005500557308 */ /* 0x000ea20000000800 */
[----:B---3--:R-:W-:-:S07]  /*3370*/  FFMA R70, R70, R81, 1 ;  /* 0x3f80000046467423 */ /* 0x008fce0000000051 */
[----:B------:R-:W3:Y:S01]  /*3380*/  MUFU.EX2 R89, R89 ;  /* 0x0000005900597308 */ /* 0x000ee20000000800 */
[----:B-1----:R-:W-:-:S07]  /*3390*/  FFMA R62, R62, R83, 1 ;  /* 0x3f8000003e3e7423 */ /* 0x002fce0000000053 */
[----:B------:R1:W4:Y:S01]  /*33a0*/  MUFU.EX2 R91, R82 ;  /* 0x00000052005b7308 */ /* 0x0003220000000800 */
[----:B--2---:R-:W-:-:S07]  /*33b0*/  FFMA R72, R72, R85, 1 ;  /* 0x3f80000048487423 */ /* 0x004fce0000000055 */
[----:B------:R-:W2:Y:S01]  /*33c0*/  MUFU.EX2 R93, R93 ;  /* 0x0000005d005d7308 */ /* 0x000ea20000000800 */
[----:B-1----:R-:W-:Y:S01]  /*33d0*/  FFMA R82, R64, R75, 1 ;  /* 0x3f80000040527423 */ /* 0x002fe2000000004b */
[----:B---3--:R-:W-:-:S06]  /*33e0*/  FFMA R78, R78, R89, 1 ;  /* 0x3f8000004e4e7423 */ /* 0x008fcc0000000059 */
[----:B------:R-:W1:Y:S01]  /*33f0*/  MUFU.EX2 R67, R67 ;  /* 0x0000004300437308 */ /* 0x000e620000000800 */
[----:B----4-:R-:W-:-:S07]  /*3400*/  FFMA R99, R80, R91, 1 ;  /* 0x3f80000050637423 */ /* 0x010fce000000005b */
[----:B------:R-:W3:Y:S01]  /*3410*/  MUFU.EX2 R69, R20 ;  /* 0x0000001400457308 */ /* 0x000ee20000000800 */
[----:B--2---:R-:W-:Y:S01]  /*3420*/  FFMA R84, R84, R93, 1 ;  /* 0x3f80000054547423 */ /* 0x004fe2000000005d */
[----:B-1----:R-:W-:Y:S01]  /*3430*/  FFMA R88, R88, R67, 1 ;  /* 0x3f80000058587423 */ /* 0x002fe20000000043 */
[----:B---3--:R-:W-:Y:S01]  /*3440*/  FFMA R103, R90, R69, 1 ;  /* 0x3f8000005a677423 */ /* 0x008fe20000000045 */
[----:B------:R-:W-:Y:S06]  /*3450*/  @P2 BRA `(.L_x_53) ;  /* 0x0000000000142947 */ /* 0x000fec0003800000 */
[----:B------:R-:W-:Y:S01]  /*3460*/  IMAD.MOV.U32 R3, RZ, RZ, R76 ;  /* 0x000000ffff037224 */ /* 0x000fe200078e004c */
[----:B------:R-:W-:-:S07]  /*3470*/  MOV R68, 0x3490 ;  /* 0x0000349000447802 */ /* 0x000fce0000000f00 */
[----:B------:R-:W-:Y:S05]  /*3480*/  CALL.REL.NOINC `($__internal_0_$__cuda_sm20_rcp_rn_f32_slowpath) ;  /* 0x0000006c00487944 */ /* 0x000fea0003c00000 */
[----:B------:R-:W-:Y:S01]  /*3490*/  IMAD.MOV.U32 R69, RZ, RZ, R0 ;  /* 0x000000ffff457224 */ /* 0x000fe200078e0000 */
[----:B------:R-:W-:Y:S06]  /*34a0*/  BRA `(.L_x_54) ;  /* 0x0000000000107947 */ /* 0x000fec0003800000 */
.L_x_53:
[----:B------:R-:W1:Y:S02]  /*34b0*/  MUFU.RCP R69, R76 ;  /* 0x0000004c00457308 */ /* 0x000e640000001000 */
[----:B-1----:R-:W-:-:S04]  /*34c0*/  FFMA R0, R76, R69, -1 ;  /* 0xbf8000004c007423 */ /* 0x002fc80000000045 */
[----:B------:R-:W-:-:S04]  /*34d0*/  FADD.FTZ R0, -R0, -RZ ;  /* 0x800000ff00007221 */ /* 0x000fc80000010100 */
[----:B------:R-:W-:-:S07]  /*34e0*/  FFMA R69, R69, R0, R69 ;  /* 0x0000000045457223 */ /* 0x000fce0000000045 */
.L_x_54:
[----:B------:R-:W-:Y:S05]  /*34f0*/  BSYNC B1 ;  /* 0x0000000000017941 */ /* 0x000fea0003800000 */
.L_x_52:
[----:B------:R-:W-:Y:S01]  /*3500*/  IADD3 R0, R92, 0x1800000, RZ ;  /* 0x018000005c007810 */ /* 0x000fe20007ffe0ff */
[----:B------:R-:W-:Y:S03]  /*3510*/  BSSY B1, `(.L_x_55) ;  /* 0x000000d000017945 */ /* 0x000fe60003800000 */
[----:B------:R-:W-:-:S04]  /*3520*/  LOP3.LUT R0, R0, 0x7f800000, RZ, 0xc0, !PT ;  /* 0x7f80000000007812 */ /* 0x000fc800078ec0ff */
[----:B------:R-:W-:-:S13]  /*3530*/  ISETP.GT.U32.AND P2, PT, R0, 0x1ffffff, PT ;  /* 0x01ffffff0000780c */ /* 0x000fda0003f44070 */
[----:B------:R-:W-:Y:S05]  /*3540*/  @P2 BRA `(.L_x_56) ;  /* 0x0000000000142947 */ /* 0x000fea0003800000 */
[----:B------:R-:W-:Y:S01]  /*3550*/  IMAD.MOV.U32 R3, RZ, RZ, R92 ;  /* 0x000000ffff037224 */ /* 0x000fe200078e005c */
[----:B------:R-:W-:-:S07]  /*3560*/  MOV R68, 0x3580 ;  /* 0x0000358000447802 */ /* 0x000fce0000000f00 */
[----:B------:R-:W-:Y:S05]  /*3570*/  CALL.REL.NOINC `($__internal_0_$__cuda_sm20_rcp_rn_f32_slowpath) ;  /* 0x0000006c000c7944 */ /* 0x000fea0003c00000 */
[----:B------:R-:W-:Y:S01]  /*3580*/  IMAD.MOV.U32 R75, RZ, RZ, R0 ;  /* 0x000000ffff4b7224 */ /* 0x000fe200078e0000 */
[----:B------:R-:W-:Y:S06]  /*3590*/  BRA `(.L_x_57) ;  /* 0x0000000000107947 */ /* 0x000fec0003800000 */
.L_x_56:
[----:B------:R-:W1:Y:S02]  /*35a0*/  MUFU.RCP R75, R92 ;  /* 0x0000005c004b7308 */ /* 0x000e640000001000 */
[----:B-1----:R-:W-:-:S04]  /*35b0*/  FFMA R0, R92, R75, -1 ;  /* 0xbf8000005c007423 */ /* 0x002fc8000000004b */
[----:B------:R-:W-:-:S04]  /*35c0*/  FADD.FTZ R0, -R0, -RZ ;  /* 0x800000ff00007221 */ /* 0x000fc80000010100 */
[----:B------:R-:W-:-:S07]  /*35d0*/  FFMA R75, R75, R0, R75 ;  /* 0x000000004b4b7223 */ /* 0x000fce000000004b */
.L_x_57:
[----:B------:R-:W-:Y:S05]  /*35e0*/  BSYNC B1 ;  /* 0x0000000000017941 */ /* 0x000fea0003800000 */
.L_x_55:
        /* <DEDUP_REMOVED lines=10> */
.L_x_59:
[----:B------:R-:W1:Y:S02]  /*3690*/  MUFU.RCP R77, R60 ;  /* 0x0000003c004d7308 */ /* 0x000e640000001000 */
[----:B-1----:R-:W-:-:S04]  /*36a0*/  FFMA R0, R60, R77, -1 ;  /* 0xbf8000003c007423 */ /* 0x002fc8000000004d */
[----:B------:R-:W-:-:S04]  /*36b0*/  FADD.FTZ R0, -R0, -RZ ;  /* 0x800000ff00007221 */ /* 0x000fc80000010100 */
[----:B------:R-:W-:-:S07]  /*36c0*/  FFMA R77, R77, R0, R77 ;  /* 0x000000004d4d7223 */ /* 0x000fce000000004d */
.L_x_60:
[----:B------:R-:W-:Y:S05]  /*36d0*/  BSYNC B1 ;  /* 0x0000000000017941 */ /* 0x000fea0003800000 */
.L_x_58:
        /* <DEDUP_REMOVED lines=10> */
.L_x_62:
[----:B------:R-:W1:Y:S02]  /*3780*/  MUFU.RCP R79, R82 ;  /* 0x00000052004f7308 */ /* 0x000e640000001000 */
[----:B-1----:R-:W-:-:S04]  /*3790*/  FFMA R0, R82, R79, -1 ;  /* 0xbf80000052007423 */ /* 0x002fc8000000004f */
[----:B------:R-:W-:-:S04]  /*37a0*/  FADD.FTZ R0, -R0, -RZ ;  /* 0x800000ff00007221 */ /* 0x000fc80000010100 */
[----:B------:R-:W-:-:S07]  /*37b0*/  FFMA R79, R79, R0, R79 ;  /* 0x000000004f4f7223 */ /* 0x000fce000000004f */
.L_x_63:
[----:B------:R-:W-:Y:S05]  /*37c0*/  BSYNC B1 ;  /* 0x0000000000017941 */ /* 0x000fea0003800000 */
.L_x_61:
        /* <DEDUP_REMOVED lines=10> */
.L_x_65:
[----:B------:R-:W1:Y:S02]  /*3870*/  MUFU.RCP R81, R94 ;  /* 0x0000005e00517308 */ /* 0x000e640000001000 */
[----:B-1----:R-:W-:-:S04]  /*3880*/  FFMA R0, R94, R81, -1 ;  /* 0xbf8000005e007423 */ /* 0x002fc80000000051 */
[----:B------:R-:W-:-:S04]  /*3890*/  FADD.FTZ R0, -R0, -RZ ;  /* 0x800000ff00007221 */ /* 0x000fc80000010100 */
[----:B------:R-:W-:-:S07]  /*38a0*/  FFMA R81, R81, R0, R81 ;  /* 0x0000000051517223 */ /* 0x000fce0000000051 */
.L_x_66:
[----:B------:R-:W-:Y:S05]  /*38b0*/  BSYNC B1 ;  /* 0x0000000000017941 */ /* 0x000fea0003800000 */
.L_x_64:
        /* <DEDUP_REMOVED lines=10> */
.L_x_68:
[----:B------:R-:W1:Y:S02]  /*3960*/  MUFU.RCP R83, R96 ;  /* 0x0000006000537308 */ /* 0x000e640000001000 */
[----:B-1----:R-:W-:-:S04]  /*3970*/  FFMA R0, R96, R83, -1 ;  /* 0xbf80000060007423 */ /* 0x002fc80000000053 */
[----:B------:R-:W-:-:S04]  /*3980*/  FADD.FTZ R0, -R0, -RZ ;  /* 0x800000ff00007221 */ /* 0x000fc80000010100 */
[----:B------:R-:W-:-:S07]  /*3990*/  FFMA R83, R83, R0, R83 ;  /* 0x0000000053537223 */ /* 0x000fce0000000053 */
.L_x_69:
[----:B------:R-:W-:Y:S05]  /*39a0*/  BSYNC B1 ;  /* 0x0000000000017941 */ /* 0x000fea0003800000 */
.L_x_67:
        /* <DEDUP_REMOVED lines=10> */
.L_x_71:
[----:B------:R-:W1:Y:S02]  /*3a50*/  MUFU.RCP R85, R70 ;  /* 0x0000004600557308 */ /* 0x000e640000001000 */
[----:B-1----:R-:W-:-:S04]  /*3a60*/  FFMA R0, R70, R85, -1 ;  /* 0xbf80000046007423 */ /* 0x002fc80000000055 */
[----:B------:R-:W-:-:S04]  /*3a70*/  FADD.FTZ R0, -R0, -RZ ;  /* 0x800000ff00007221 */ /* 0x000fc80000010100 */
[----:B------:R-:W-:-:S07]  /*3a80*/  FFMA R85, R85, R0, R85 ;  /* 0x0000000055557223 */ /* 0x000fce0000000055 */
.L_x_72:
[----:B------:R-:W-:Y:S05]  /*3a90*/  BSYNC B1 ;  /* 0x0000000000017941 */ /* 0x000fea0003800000 */
.L_x_70:
        /* <DEDUP_REMOVED lines=10> */
.L_x_74:
[----:B------:R-:W1:Y:S02]  /*3b40*/  MUFU.RCP R87, R62 ;  /* 0x0000003e00577308 */ /* 0x000e640000001000 */
[----:B-1----:R-:W-:-:S04]  /*3b50*/  FFMA R0, R62, R87, -1 ;  /* 0xbf8000003e007423 */ /* 0x002fc80000000057 */
[----:B------:R-:W-:-:S04]  /*3b60*/  FADD.FTZ R0, -R0, -RZ ;  /* 0x800000ff00007221 */ /* 0x000fc80000010100 */
[----:B------:R-:W-:-:S07]  /*3b70*/  FFMA R87, R87, R0, R87 ;  /* 0x0000000057577223 */ /* 0x000fce0000000057 */
.L_x_75:
[----:B------:R-:W-:Y:S05]  /*3b80*/  BSYNC B1 ;  /* 0x0000000000017941 */ /* 0x000fea0003800000 */
.L_x_73:
        /* <DEDUP_REMOVED lines=10> */
.L_x_77:
[----:B------:R-:W1:Y:S02]  /*3c30*/  MUFU.RCP R89, R72 ;  /* 0x0000004800597308 */ /* 0x000e640000001000 */
[----:B-1----:R-:W-:-:S04]  /*3c40*/  FFMA R0, R72, R89, -1 ;  /* 0xbf80000048007423 */ /* 0x002fc80000000059 */
[----:B------:R-:W-:-:S04]  /*3c50*/  FADD.FTZ R0, -R0, -RZ ;  /* 0x800000ff00007221 */ /* 0x000fc80000010100 */
[----:B------:R-:W-:-:S07]  /*3c60*/  FFMA R89, R89, R0, R89 ;  /* 0x0000000059597223 */ /* 0x000fce0000000059 */
.L_x_78:
[----:B------:R-:W-:Y:S05]  /*3c70*/  BSYNC B1 ;  /* 0x0000000000017941 */ /* 0x000fea0003800000 */
.L_x_76:
        /* <DEDUP_REMOVED lines=10> */
.L_x_80:
[----:B------:R-:W1:Y:S02]  /*3d20*/  MUFU.RCP R20, R95 ;  /* 0x0000005f00147308 */ /* 0x000e640000001000 */
[----:B-1----:R-:W-:-:S04]  /*3d30*/  FFMA R0, R95, R20, -1 ;  /* 0xbf8000005f007423 */ /* 0x002fc80000000014 */
[----:B------:R-:W-:-:S04]  /*3d40*/  FADD.FTZ R3, -R0, -RZ ;  /* 0x800000ff00037221 */ /* 0x000fc80000010100 */
[----:B------:R-:W-:-:S07]  /*3d50*/  FFMA R20, R20, R3, R20 ;  /* 0x0000000314147223 */ /* 0x000fce0000000014 */
.L_x_81:
[----:B------:R-:W-:Y:S05]  /*3d60*/  BSYNC B1 ;  /* 0x0000000000017941 */ /* 0x000fea0003800000 */
.L_x_79:
        /* <DEDUP_REMOVED lines=10> */
.L_x_83:
[----:B------:R-:W1:Y:S02]  /*3e10*/  MUFU.RCP R91, R78 ;  /* 0x0000004e005b7308 */ /* 0x000e640000001000 */
[----:B-1----:R-:W-:-:S04]  /*3e20*/  FFMA R0, R78, R91, -1 ;  /* 0xbf8000004e007423 */ /* 0x002fc8000000005b */
[----:B------:R-:W-:-:S04]  /*3e30*/  FADD.FTZ R0, -R0, -RZ ;  /* 0x800000ff00007221 */ /* 0x000fc80000010100 */
[----:B------:R-:W-:-:S07]  /*3e40*/  FFMA R91, R91, R0, R91 ;  /* 0x000000005b5b7223 */ /* 0x000fce000000005b */
.L_x_84:
[----:B------:R-:W-:Y:S05]  /*3e50*/  BSYNC B1 ;  /* 0x0000000000017941 */ /* 0x000fea0003800000 */
.L_x_82:
        /* <DEDUP_REMOVED lines=10> */
.L_x_86:
[----:B------:R-:W1:Y:S02]  /*3f00*/  MUFU.RCP R60, R99 ;  /* 0x00000063003c7308 */ /* 0x000e640000001000 */
[----:B-1----:R-:W-:-:S04]  /*3f10*/  FFMA R0, R99, R60, -1 ;  /* 0xbf80000063007423 */ /* 0x002fc8000000003c */
[----:B------:R-:W-:-:S04]  /*3f20*/  FADD.FTZ R3, -R0, -RZ ;  /* 0x800000ff00037221 */ /* 0x000fc80000010100 */
[----:B------:R-:W-:-:S07]  /*3f30*/  FFMA R60, R60, R3, R60 ;  /* 0x000000033c3c7223 */ /* 0x000fce000000003c */
.L_x_87:
[----:B------:R-:W-:Y:S05]  /*3f40*/  BSYNC B1 ;  /* 0x0000000000017941 */ /* 0x000fea0003800000 */
.L_x_85:
        /* <DEDUP_REMOVED lines=10> */
.L_x_89:
[----:B------:R-:W1:Y:S02]  /*3ff0*/  MUFU.RCP R93, R84 ;  /* 0x00000054005d7308 */ /* 0x000e640000001000 */
[----:B-1----:R-:W-:-:S04]  /*4000*/  FFMA R0, R84, R93, -1 ;  /* 0xbf80000054007423 */ /* 0x002fc8000000005d */
[----:B------:R-:W-:-:S04]  /*4010*/  FADD.FTZ R0, -R0, -RZ ;  /* 0x800000ff00007221 */ /* 0x000fc80000010100 */
[----:B------:R-:W-:-:S07]  /*4020*/  FFMA R93, R93, R0, R93 ;  /* 0x000000005d5d7223 */ /* 0x000fce000000005d */
.L_x_90:
[----:B------:R-:W-:Y:S05]  /*4030*/  BSYNC B1 ;  /* 0x0000000000017941 */ /* 0x000fea0003800000 */
.L_x_88:
        /* <DEDUP_REMOVED lines=10> */
.L_x_92:
[----:B------:R-:W1:Y:S02]  /*40e0*/  MUFU.RCP R62, R101 ;  /* 0x00000065003e7308 */ /* 0x000e640000001000 */
[----:B-1----:R-:W-:-:S04]  /*40f0*/  FFMA R0, R101, R62, -1 ;  /* 0xbf80000065007423 */ /* 0x002fc8000000003e */
[----:B------:R-:W-:-:S04]  /*4100*/  FADD.FTZ R3, -R0, -RZ ;  /* 0x800000ff00037221 */ /* 0x000fc80000010100 */
[----:B------:R-:W-:-:S07]  /*4110*/  FFMA R62, R62, R3, R62 ;  /* 0x000000033e3e7223 */ /* 0x000fce000000003e */
.L_x_93:
[----:B------:R-:W-:Y:S05]  /*4120*/  BSYNC B1 ;  /* 0x0000000000017941 */ /* 0x000fea0003800000 */
.L_x_91:
        /* <DEDUP_REMOVED lines=10> */
.L_x_95:
[----:B------:R-:W1:Y:S02]  /*41d0*/  MUFU.RCP R95, R88 ;  /* 0x00000058005f7308 */ /* 0x000e640000001000 */
[----:B-1----:R-:W-:-:S04]  /*41e0*/  FFMA R0, R88, R95, -1 ;  /* 0xbf80000058007423 */ /* 0x002fc8000000005f */
[----:B------:R-:W-:-:S04]  /*41f0*/  FADD.FTZ R0, -R0, -RZ ;  /* 0x800000ff00007221 */ /* 0x000fc80000010100 */
[----:B------:R-:W-:-:S07]  /*4200*/  FFMA R95, R95, R0, R95 ;  /* 0x000000005f5f7223 */ /* 0x000fce000000005f */
.L_x_96:
[----:B------:R-:W-:Y:S05]  /*4210*/  BSYNC B1 ;  /* 0x0000000000017941 */ /* 0x000fea0003800000 */
.L_x_94:
        /* <DEDUP_REMOVED lines=8> */
[----:B------:R-:W-:Y:S05]  /*42a0*/  BRA `(.L_x_99) ;  /* 0x0000000000107947 */ /* 0x000fea0003800000 */
.L_x_98:
[----:B------:R-:W1:Y:S02]  /*42b0*/  MUFU.RCP R0, R103 ;  /* 0x0000006700007308 */ /* 0x000e640000001000 */
[----:B-1----:R-:W-:-:S04]  /*42c0*/  FFMA R3, R103, R0, -1 ;  /* 0xbf80000067037423 */ /* 0x002fc80000000000 */
[----:B------:R-:W-:-:S04]  /*42d0*/  FADD.FTZ R3, -R3, -RZ ;  /* 0x800000ff03037221 */ /* 0x000fc80000010100 */
[----:B------:R-:W-:-:S07]  /*42e0*/  FFMA R0, R0, R3, R0 ;  /* 0x0000000300007223 */ /* 0x000fce0000000000 */
.L_x_99:
[----:B------:R-:W-:Y:S05]  /*42f0*/  BSYNC B1 ;  /* 0x0000000000017941 */ /* 0x000fea0003800000 */
.L_x_97:
[----:B------:R-:W-:Y:S01]  /*4300*/  FMUL R69, R24, R69 ;  /* 0x0000004518457220 */ /* 0x000fe20000400000 */
[----:B------:R-:W-:Y:S01]  /*4310*/  FMUL R24, R8, R75 ;  /* 0x0000004b08187220 */ /* 0x000fe20000400000 */
[C---:B------:R-:W-:Y:S01]  /*4320*/  IMAD.SHL.U32 R8, R18.reuse, 0x20, RZ ;  /* 0x0000002012087824 */ /* 0x040fe200078e00ff */
[----:B------:R-:W-:Y:S01]  /*4330*/  SHF.L.U32 R3, R18, 0x4, RZ ;  /* 0x0000000412037819 */ /* 0x000fe200000006ff */
[----:B------:R-:W-:Y:S01]  /*4340*/  FMUL R77, R26, R77 ;  /* 0x0000004d1a4d7220 */ /* 0x000fe20000400000 */
[----:B------:R-:W-:Y:S01]  /*4350*/  SHF.R.U32.HI R67, RZ, 0x1, R18 ;  /* 0x00000001ff437819 */ /* 0x000fe20000011612 */
[----:B------:R-:W-:Y:S01]  /*4360*/  FMUL R20, R33, R20 ;  /* 0x0000001421147220 */ /* 0x000fe20000400000 */
[----:B------:R-:W-:Y:S01]  /*4370*/  LOP3.LUT R26, R8, 0xc0, RZ, 0xc0, !PT ;  /* 0x000000c0081a7812 */ /* 0x000fe200078ec0ff */
[----:B------:R-:W-:Y:S01]  /*4380*/  IMAD.SHL.U32 R33, R18, 0x4, RZ ;  /* 0x0000000412217824 */ /* 0x000fe200078e00ff */
[----:B------:R-:W-:Y:S01]  /*4390*/  LOP3.LUT R3, R3, 0xe00, RZ, 0xc0, !PT ;  /* 0x00000e0003037812 */ /* 0x000fe200078ec0ff */
[----:B------:R-:W-:Y:S01]  /*43a0*/  FMUL R10, R10, R79 ;  /* 0x0000004f0a0a7220 */ /* 0x000fe20000400000 */
[----:B------:R-:W-:Y:S01]  /*43b0*/  LOP3.LUT R26, R26, 0x8, R67, 0xf8, !PT ;  /* 0x000000081a1a7812 */ /* 0x000fe200078ef843 */
[----:B------:R-:W-:Y:S01]  /*43c0*/  FMUL R81, R28, R81 ;  /* 0x000000511c517220 */ /* 0x000fe20000400000 */
[--C-:B------:R-:W-:Y:S01]  /*43d0*/  LOP3.LUT R3, R3, 0x20, R8.reuse, 0xf8, !PT ;  /* 0x0000002003037812 */ /* 0x100fe200078ef808 */
[----:B------:R-:W-:Y:S01]  /*43e0*/  FMUL R12, R12, R83 ;  /* 0x000000530c0c7220 */ /* 0x000fe20000400000 */
[----:B------:R-:W-:Y:S01]  /*43f0*/  LOP3.LUT R33, R26, 0x18, R33, 0x78, !PT ;  /* 0x000000181a217812 */ /* 0x000fe200078e7821 */
[----:B------:R-:W-:Y:S01]  /*4400*/  FMUL R85, R30, R85 ;  /* 0x000000551e557220 */ /* 0x000fe20000400000 */
[----:B------:R-:W-:Y:S01]  /*4410*/  LOP3.LUT R8, R3, 0x100, R8, 0xf8, !PT ;  /* 0x0000010003087812 */ /* 0x000fe200078ef808 */
[----:B------:R-:W-:Y:S01]  /*4420*/  IMAD.U32 R3, RZ, RZ, UR48 ;  /* 0x00000030ff037e24 */ /* 0x000fe2000f8e00ff */
[----:B------:R-:W-:Y:S01]  /*4430*/  F2FP.BF16.F32.PACK_AB R77, R10, R77 ;  /* 0x0000004d0a4d723e */ /* 0x000fe200000010ff */
[----:B------:R-:W-:Y:S01]  /*4440*/  FMUL R14, R14, R87 ;  /* 0x000000570e0e7220 */ /* 0x000fe20000400000 */
[----:B------:R-:W-:Y:S01]  /*4450*/  LOP3.LUT R8, R8, R33, RZ, 0xfc, !PT ;  /* 0x0000002108087212 */ /* 0x000fe200078efcff */
[----:B------:R-:W-:Y:S01]  /*4460*/  FMUL R95, R38, R95 ;  /* 0x0000005f265f7220 */ /* 0x000fe20000400000 */
[----:B------:R-:W-:Y:S01]  /*4470*/  LOP3.LUT P2, RZ, R18, 0x4, RZ, 0xc0, !PT ;  /* 0x0000000412ff7812 */ /* 0x000fe2000784c0ff */
[----:B------:R-:W-:Y:S01]  /*4480*/  FMUL R0, R39, R0 ;  /* 0x0000000027007220 */ /* 0x000fe20000400000 */
[----:B------:R-:W-:Y:S01]  /*4490*/  MOV R10, 0x20 ;  /* 0x00000020000a7802 */ /* 0x000fe20000000f00 */
[----:B------:R-:W-:-:S02]  /*44a0*/  IMAD R3, R3, 0x1000, R8 ;  /* 0x0000100003037824 */ /* 0x000fc400078e0208 */
[----:B------:R-:W-:Y:S01]  /*44b0*/  FMUL R89, R32, R89 ;  /* 0x0000005920597220 */ /* 0x000fe20000400000 */
[----:B------:R-:W-:Y:S01]  /*44c0*/  FMUL R91, R34, R91 ;  /* 0x0000005b225b7220 */ /* 0x000fe20000400000 */
[----:B------:R-:W-:Y:S01]  /*44d0*/  FMUL R60, R35, R60 ;  /* 0x0000003c233c7220 */ /* 0x000fe20000400000 */
[----:B------:R-:W-:Y:S01]  /*44e0*/  FMUL R93, R36, R93 ;  /* 0x0000005d245d7220 */ /* 0x000fe20000400000 */
[----:B------:R-:W-:Y:S01]  /*44f0*/  FMUL R62, R37, R62 ;  /* 0x0000003e253e7220 */ /* 0x000fe20000400000 */
[----:B------:R-:W-:Y:S01]  /*4500*/  SEL R10, R10, 0xffffffe0, !P2 ;  /* 0xffffffe00a0a7807 */ /* 0x000fe20005000000 */
[----:B------:R-:W-:Y:S05]  /*4510*/  WARPSYNC.ALL ;  /* 0x0000000000007948 */ /* 0x000fea0003800000 */
[----:B------:R-:W-:Y:S01]  /*4520*/  LEA R3, R3, UR52, 0x1 ;  /* 0x0000003403037c11 */ /* 0x000fe2000f8e08ff */
[----:B------:R-:W-:Y:S01]  /*4530*/  BSSY B0, `(.L_x_100) ;  /* 0x0000019000007945 */ /* 0x000fe20003800000 */
[----:B------:R-:W-:-:S02]  /*4540*/  F2FP.BF16.F32.PACK_AB R76, R24, R69 ;  /* 0x00000045184c723e */ /* 0x000fc400000010ff */
[----:B------:R-:W-:Y:S02]  /*4550*/  F2FP.BF16.F32.PACK_AB R78, R12, R81 ;  /* 0x000000510c4e723e */ /* 0x000fe400000010ff */
[----:B------:R-:W-:Y:S02]  /*4560*/  F2FP.BF16.F32.PACK_AB R79, R14, R85 ;  /* 0x000000550e4f723e */ /* 0x000fe400000010ff */
[----:B------:R-:W-:Y:S02]  /*4570*/  F2FP.BF16.F32.PACK_AB R35, R0, R95 ;  /* 0x0000005f0023723e */ /* 0x000fe400000010ff */
[----:B------:R-:W-:Y:S01]  /*4580*/  F2FP.BF16.F32.PACK_AB R32, R20, R89 ;  /* 0x000000591420723e */ /* 0x000fe200000010ff */
[----:B------:R1:W-:Y:S01]  /*4590*/  STSM.16.M88.4 [R3+0x200], R76 ;  /* 0x0002004c03007844 */ /* 0x0003e20000000200 */
[----:B------:R-:W-:Y:S02]  /*45a0*/  F2FP.BF16.F32.PACK_AB R33, R60, R91 ;  /* 0x0000005b3c21723e */ /* 0x000fe400000010ff */
[----:B------:R-:W-:-:S02]  /*45b0*/  F2FP.BF16.F32.PACK_AB R34, R62, R93 ;  /* 0x0000005d3e22723e */ /* 0x000fc400000010ff */
[----:B------:R-:W-:-:S05]  /*45c0*/  IADD3 R0, R10, 0x200, R3 ;  /* 0x000002000a007810 */ /* 0x000fca0007ffe003 */
[----:B------:R1:W-:Y:S01]  /*45d0*/  STSM.16.M88.4 [R0], R32 ;  /* 0x0000002000007844 */ /* 0x0003e20000000200 */
[----:B------:R-:W-:Y:S01]  /*45e0*/  @!PT LDS RZ, [RZ] ;  /* 0x00000000fffff984 */ /* 0x000fe20000000800 */
[----:B------:R-:W-:Y:S01]  /*45f0*/  @!PT LDS RZ, [RZ] ;  /* 0x00000000fffff984 */ /* 0x000fe20000000800 */
[----:B------:R-:W-:Y:S01]  /*4600*/  @!PT LDS RZ, [RZ] ;  /* 0x00000000fffff984 */ /* 0x000fe20000000800 */
[----:B------:R-:W-:Y:S01]  /*4610*/  @!PT LDS RZ, [RZ] ;  /* 0x00000000fffff984 */ /* 0x000fe20000000800 */
[----:B------:R2:W-:Y:S06]  /*4620*/  MEMBAR.ALL.CTA ;  /* 0x0000000000007992 */ /* 0x0005ec0000008000 */
[----:B--2---:R-:W2:Y:S02]  /*4630*/  FENCE.VIEW.ASYNC.S ;  /* 0x00000000000073c6 */ /* 0x004ea40000000000 */
[----:B--2---:R-:W-:Y:S06]  /*4640*/  BAR.SYNC.DEFER_BLOCKING 0x1, 0x100 ;  /* 0x0044000000007b1d */ /* 0x004fec0000010000 */
[----:B------:R-:W-:Y:S05]  /*4650*/  @P5 BRA `(.L_x_101) ;  /* 0x0000000000185947 */ /* 0x000fea0003800000 */
[----:B------:R-:W-:Y:S02]  /*4660*/  ULEA UR44, UR48, UR52, 0xd ;  /* 0x00000034302c7291 */ /* 0x000fe4000f8e683f */
[----:B------:R-:W-:Y:S02]  /*4670*/  UIADD3 UR4, UP0, UR56, 0x4f0, URZ ;  /* 0x000004f038047890 */ /* 0x000fe4000ff1e03f */
[----:B------:R-:W-:Y:S02]  /*4680*/  UIADD3 UR44, UR44, 0x200, URZ ;  /* 0x000002002c2c7890 */ /* 0x000fe4000fffe03f */
[----:B------:R-:W-:-:S09]  /*4690*/  UIADD3.X UR5, URZ, UR57, URZ, UP0, !UPT ;  /* 0x000000393f057290 */ /* 0x000fd200087fe43f */
[----:B------:R2:W-:Y:S02]  /*46a0*/  UTMASTG.3D [UR44], [UR4] ;  /* 0x0000002c040073b5 */ /* 0x0005e40008010000 */
[----:B--2---:R0:W-:Y:S02]  /*46b0*/  UTMACMDFLUSH ;  /* 0x00000000000079b7 */ /* 0x0041e40000000000 */
.L_x_101:
[----:B------:R-:W-:Y:S05]  /*46c0*/  BSYNC B0 ;  /* 0x0000000000007941 */ /* 0x000fea0003800000 */
.L_x_100:
[----:B------:R-:W-:Y:S01]  /*46d0*/  UIADD3 UR4, UR48, 0x1, URZ ;  /* 0x0000000130047890 */ /* 0x000fe2000fffe03f */
[----:B------:R-:W-:Y:S01]  /*46e0*/  BSSY B0, `(.L_x_102) ;  /* 0x0000008000007945 */ /* 0x000fe20003800000 */
[----:B------:R-:W-:Y:S02]  /*46f0*/  UIADD3 UR8, UR50, UR43, URZ ;  /* 0x0000002b32087290 */ /* 0x000fe4000fffe03f */
[----:B------:R-:W-:-:S04]  /*4700*/  UISETP.NE.AND UP0, UPT, UR4, 0x3, UPT ;  /* 0x000000030400788c */ /* 0x000fc8000bf05270 */
[----:B------:R-:W-:Y:S02]  /*4710*/  USEL UR9, URZ, 0x1, UP0 ;  /* 0x000000013f097887 */ /* 0x000fe40008000000 */
[----:B------:R-:W-:Y:S02]  /*4720*/  USEL UR10, UR4, URZ, UP0 ;  /* 0x0000003f040a7287 */ /* 0x000fe40008000000 */
[----:B------:R-:W-:Y:S01]  /*4730*/  ULOP3.LUT UR9, UR49, UR9, URZ, 0x3c, !UPT ;  /* 0x0000000931097292 */ /* 0x000fe2000f8e3c3f */
[----:B------:R-:W-:Y:S11]  /*4740*/  @P5 BRA `(.L_x_103) ;  /* 0x0000000000045947 */ /* 0x000ff60003800000 */
[----:B------:R-:W-:-:S04]  /*4750*/  DEPBAR.LE SB0, 0x1 ;  /* 0x000080400000791a */ /* 0x000fc80000000000 */
.L_x_103:
[----:B------:R-:W-:Y:S05]  /*4760*/  BSYNC B0 ;  /* 0x0000000000007941 */ /* 0x000fea0003800000 */
.L_x_102:
[----:B------:R-:W-:Y:S01]  /*4770*/  BAR.SYNC.DEFER_BLOCKING 0x1, 0x100 ;  /* 0x0044000000007b1d */ /* 0x000fe20000010000 */
[----:B------:R-:W-:-:S13]  /*4780*/  ISETP.NE.AND P2, PT, RZ, UR39, PT ;  /* 0x00000027ff007c0c */ /* 0x000fda000bf45270 */
[----:B------:R-:W-:Y:S05]  /*4790*/  @!P2 BRA `(.L_x_104) ;  /* 0x000000000034a947 */ /* 0x000fea0003800000 */
[----:B------:R-:W-:Y:S04]  /*47a0*/  BSSY B0, `(.L_x_105) ;  /* 0x0000009000007945 */ /* 0x000fe80003800000 */
[----:B------:R-:W-:Y:S05]  /*47b0*/  @P0 BRA `(.L_x_106) ;  /* 0x00000000001c0947 */ /* 0x000fea0003800000 */
[----:B------:R-:W-:-:S13]  /*47c0*/  ISETP.NE.AND P2, PT, R73, 0x3, PT ;  /* 0x000000034900780c */ /* 0x000fda0003f45270 */
[----:B------:R-:W-:Y:S05]  /*47d0*/  @!P2 BRA `(.L_x_107) ;  /* 0x000000000004a947 */ /* 0x000fea0003800000 */
[----:B------:R-:W-:Y:S01]  /*47e0*/  BPT.TRAP 0x1 ;  /* 0x000000040000795c */ /* 0x000fe20000300000 */
.L_x_107:
[----:B------:R-:W-:-:S04]  /*47f0*/  ULEA UR4, UR38, UR52, 0x3 ;  /* 0x0000003426047291 */ /* 0x000fc8000f8e183f */
[----:B------:R-:W-:-:S04]  /*4800*/  UIADD3 UR4, UR4, 0x98, URZ ;  /* 0x0000009804047890 */ /* 0x000fc8000fffe03f */
[----:B------:R-:W-:-:S09]  /*4810*/  UPRMT UR4, UR51, 0x654, UR4 ;  /* 0x0000065433047896 */ /* 0x000fd20008000004 */
[----:B------:R-:W-:Y:S03]  /*4820*/  SYNCS.ARRIVE.TRANS64.RED.A1T0 RZ, [UR4], RZ ;  /* 0x000000ffffff79a7 */ /* 0x000fe60008100404 */
.L_x_106:
[----:B------:R-:W-:Y:S05]  /*4830*/  BSYNC B0 ;  /* 0x0000000000007941 */ /* 0x000fea0003800000 */
.L_x_105:
[----:B------:R-:W-:-:S04]  /*4840*/  UIADD3 UR38, UR38, 0x1, URZ ;  /* 0x0000000126267890 */ /* 0x000fc8000fffe03f */
[----:B------:R-:W-:-:S04]  /*4850*/  UISETP.NE.AND UP0, UPT, UR38, 0x3, UPT ;  /* 0x000000032600788c */ /* 0x000fc8000bf05270 */
[----:B------:R-:W-:-:S12]  /*4860*/  USEL UR38, UR38, URZ, UP0 ;  /* 0x0000003f26267287 */ /* 0x000fd80008000000 */
.L_x_104:
[----:B------:R-:W-:Y:S01]  /*4870*/  USHF.R.U32.HI UR4, URZ, 0x3, UR8 ;  /* 0x000000033f047899 */ /* 0x000fe20008011608 */
[----:B------:R-:W-:Y:S01]  /*4880*/  BSSY B0, `(.L_x_108) ;  /* 0x000003a000007945 */ /* 0x000fe20003800000 */
[----:B------:R-:W-:Y:S02]  /*4890*/  UISETP.GT.U32.AND UP0, UPT, UR8, 0x7, UPT ;  /* 0x000000070800788c */ /* 0x000fe4000bf04070 */
[----:B------:R-:W-:Y:S02]  /*48a0*/  ULOP3.LUT UR4, UR4, 0x1, URZ, 0xc0, !UPT ;  /* 0x0000000104047892 */ /* 0x000fe4000f8ec03f */
[----:B------:R-:W-:Y:S02]  /*48b0*/  UISETP.LT.U32.AND UP1, UPT, UR50, 0x8, UP0 ;  /* 0x000000083200788c */ /* 0x000fe40008721070 */
[----:B------:R-:W-:Y:S02]  /*48c0*/  UISETP.NE.U32.AND UP2, UPT, UR4, 0x1, UPT ;  /* 0x000000010400788c */ /* 0x000fe4000bf45070 */
[----:B------:R-:W-:-:S02]  /*48d0*/  USEL UR5, URZ, 0x1, !UP1 ;  /* 0x000000013f057887 */ /* 0x000fc4000c800000 */
[----:B------:R-:W-:-:S04]  /*48e0*/  UISETP.GT.U32.AND UP0, UPT, UR50, 0x7, !UP2 ;  /* 0x000000073200788c */ /* 0x000fc8000d704070 */
[----:B------:R-:W-:-:S04]  /*48f0*/  USEL UR4, URZ, 0x1, !UP0 ;  /* 0x000000013f047887 */ /* 0x000fc8000c000000 */
[----:B------:R-:W-:Y:S01]  /*4900*/  ULOP3.LUT UR40, UR4, UR40, UR5, 0x96, !UPT ;  /* 0x0000002804287292 */ /* 0x000fe2000f8e9605 */
[----:B------:R-:W-:Y:S11]  /*4910*/  @P0 BRA `(.L_x_109) ;  /* 0x0000000000c00947 */ /* 0x000ff60003800000 */
[----:B------:R-:W-:-:S13]  /*4920*/  ISETP.NE.AND P2, PT, R73, 0x3, PT ;  /* 0x000000034900780c */ /* 0x000fda0003f45270 */
[----:B------:R-:W-:Y:S05]  /*4930*/  @!P2 BRA `(.L_x_110) ;  /* 0x000000000004a947 */ /* 0x000fea0003800000 */
[----:B------:R-:W-:Y:S01]  /*4940*/  BPT.TRAP 0x1 ;  /* 0x000000040000795c */ /* 0x000fe20000300000 */
.L_x_110:
[----:B------:R-:W-:Y:S01]  /*4950*/  SHF.L.U32 R4, R4, 0x1f, RZ ;  /* 0x0000001f04047819 */ /* 0x000fe200000006ff */
[----:B------:R-:W-:Y:S01]  /*4960*/  BSSY B1, `(.L_x_111) ;  /* 0x0000004000017945 */ /* 0x000fe20003800000 */
[----:B-1----:R-:W-:-:S04]  /*4970*/  LEA R3, R5, UR52, 0x3 ;  /* 0x0000003405037c11 */ /* 0x002fc8000f8e18ff */
[----:B------:R-:W1:Y:S02]  /*4980*/  SYNCS.PHASECHK.TRANS64.TRYWAIT P2, [R3+URZ+0x80], R4 ;  /* 0x00008004030075a7 */ /* 0x000e64000804017f */
[----:B-1----:R-:W-:Y:S05]  /*4990*/  @!P2 BRA `(.L_x_112) ;  /* 0x0000005000a0a947 */ /* 0x002fea0003800000 */
.L_x_234:
[----:B------:R-:W-:Y:S05]  /*49a0*/  BSYNC B1 ;  /* 0x0000000000017941 */ /* 0x000fea0003800000 */
.L_x_111:
[----:B------:R-:W-:Y:S05]  /*49b0*/  @P1 BRA `(.L_x_109) ;  /* 0x0000000000981947 */ /* 0x000fea0003800000 */
[----:B------:R-:W-:Y:S01]  /*49c0*/  IMAD R5, R5, 0x1000, R8 ;  /* 0x0000100005057824 */ /* 0x000fe200078e0208 */
[----:B------:R-:W-:Y:S05]  /*49d0*/  WARPSYNC.ALL ;  /* 0x0000000000007948 */ /* 0x000fea0003800000 */
[----:B------:R-:W-:-:S04]  /*49e0*/  LEA R5, R5, UR52, 0x1 ;  /* 0x0000003405057c11 */ /* 0x000fc8000f8e08ff */
[----:B------:R-:W-:Y:S01]  /*49f0*/  IADD3 R29, R10, R5, RZ ;  /* 0x000000050a1d7210 */ /* 0x000fe20007ffe0ff */
[----:B------:R-:W2:Y:S05]  /*4a00*/  LDSM.16.M88.4 R12, [R5+0x200] ;  /* 0x00020000050c783b */ /* 0x000eaa0000000200 */
[----:B------:R-:W3:Y:S01]  /*4a10*/  LDSM.16.M88.4 R28, [R29+0x200] ;  /* 0x000200001d1c783b */ /* 0x000ee20000000200 */
[C---:B--2---:R-:W-:Y:S01]  /*4a20*/  IMAD.U32 R0, R12.reuse, 0x10000, RZ ;  /* 0x000100000c007824 */ /* 0x044fe200078e00ff */
[----:B------:R-:W-:Y:S01]  /*4a30*/  LOP3.LUT R6, R12, 0xffff0000, RZ, 0xc0, !PT ;  /* 0xffff00000c067812 */ /* 0x000fe200078ec0ff */
[----:B-1----:R-:W-:Y:S01]  /*4a40*/  IMAD.U32 R4, R13, 0x10000, RZ ;  /* 0x000100000d047824 */ /* 0x002fe200078e00ff */
[----:B------:R-:W-:Y:S01]  /*4a50*/  SHF.L.U32 R20, R14, 0x10, RZ ;  /* 0x000000100e147819 */ /* 0x000fe200000006ff */
[----:B------:R-:W-:Y:S01]  /*4a60*/  IMAD.U32 R24, R15, 0x10000, RZ ;  /* 0x000100000f187824 */ /* 0x000fe200078e00ff */
[----:B------:R-:W-:Y:S01]  /*4a70*/  LOP3.LUT R12, R13, 0xffff0000, RZ, 0xc0, !PT ;  /* 0xffff00000d0c7812 */ /* 0x000fe200078ec0ff */
[----:B---3--:R-:W-:Y:S01]  /*4a80*/  IMAD.U32 R32, R28, 0x10000, RZ ;  /* 0x000100001c207824 */ /* 0x008fe200078e00ff */
[----:B------:R-:W-:Y:S01]  /*4a90*/  LOP3.LUT R14, R14, 0xffff0000, RZ, 0xc0, !PT ;  /* 0xffff00000e0e7812 */ /* 0x000fe200078ec0ff */
[----:B------:R-:W-:Y:S01]  /*4aa0*/  IMAD.U32 R38, R30, 0x10000, RZ ;  /* 0x000100001e267824 */ /* 0x000fe200078e00ff */
[----:B------:R-:W-:Y:S01]  /*4ab0*/  LOP3.LUT R26, R15, 0xffff0000, RZ, 0xc0, !PT ;  /* 0xffff00000f1a7812 */ /* 0x000fe200078ec0ff */
[----:B------:R-:W-:Y:S01]  /*4ac0*/  IMAD.U32 R60, R31, 0x10000, RZ ;  /* 0x000100001f3c7824 */ /* 0x000fe200078e00ff */
[----:B------:R-:W-:Y:S01]  /*4ad0*/  LOP3.LUT R28, R28, 0xffff0000, RZ, 0xc0, !PT ;  /* 0xffff00001c1c7812 */ /* 0x000fe200078ec0ff */
[----:B------:R-:W-:Y:S01]  /*4ae0*/  FMUL R7, R57, R0 ;  /* 0x0000000039077220 */ /* 0x000fe20000400000 */
[----:B------:R-:W-:Y:S01]  /*4af0*/  SHF.L.U32 R34, R29, 0x10, RZ ;  /* 0x000000101d227819 */ /* 0x000fe200000006ff */
[----:B------:R-:W-:Y:S01]  /*4b00*/  FMUL R6, R57, R6 ;  /* 0x0000000639067220 */ /* 0x000fe20000400000 */
[----:B------:R-:W-:Y:S01]  /*4b10*/  LOP3.LUT R36, R29, 0xffff0000, RZ, 0xc0, !PT ;  /* 0xffff00001d247812 */ /* 0x000fe200078ec0ff */
[C---:B------:R-:W-:Y:S01]  /*4b20*/  FMUL R15, R57.reuse, R4 ;  /* 0x00000004390f7220 */ /* 0x040fe20000400000 */
[----:B------:R-:W-:Y:S01]  /*4b30*/  LOP3.LUT R30, R30, 0xffff0000, RZ, 0xc0, !PT ;  /* 0xffff00001e1e7812 */ /* 0x000fe200078ec0ff */
[----:B------:R-:W-:Y:S01]  /*4b40*/  FMUL R13, R57, R12 ;  /* 0x0000000c390d7220 */ /* 0x000fe20000400000 */
[----:B------:R-:W-:Y:S01]  /*4b50*/  LOP3.LUT R62, R31, 0xffff0000, RZ, 0xc0, !PT ;  /* 0xffff00001f3e7812 */ /* 0x000fe200078ec0ff */
[C---:B------:R-:W-:Y:S01]  /*4b60*/  FMUL R11, R57.reuse, R20 ;  /* 0x00000014390b7220 */ /* 0x040fe20000400000 */
        /* <DEDUP_REMOVED lines=10> */
[----:B------:R-:W-:-:S07]  /*4c10*/  FMUL R65, R57, R62 ;  /* 0x0000003e39417220 */ /* 0x000fce0000400000 */
.L_x_109:
[----:B------:R-:W-:Y:S05]  /*4c20*/  BSYNC B0 ;  /* 0x0000000000007941 */ /* 0x000fea0003800000 */
.L_x_108:
[----:B------:R-:W-:Y:S01]  /*4c30*/  MOV R60, 0x3bbb989d ;  /* 0x3bbb989d003c7802 */ /* 0x000fe20000000f00 */
[C---:B------:R-:W-:Y:S01]  /*4c40*/  FFMA R7, R58.reuse, R40, R7 ;  /* 0x000000283a077223 */ /* 0x040fe20000000007 */
[----:B------:R-:W-:Y:S02]  /*4c50*/  IMAD.MOV.U32 R67, RZ, RZ, 0x437c0000 ;  /* 0x437c0000ff437424 */ /* 0x000fe400078e00ff */
[C---:B------:R-:W-:Y:S01]  /*4c60*/  FFMA R6, R58.reuse, R41, R6 ;  /* 0x000000293a067223 */ /* 0x040fe20000000006 */
[C---:B------:R-:W-:Y:S01]  /*4c70*/  FFMA R13, R58.reuse, R43, R13 ;  /* 0x0000002b3a0d7223 */ /* 0x040fe2000000000d */
[----:B-1----:R-:W-:Y:S01]  /*4c80*/  FFMA.SAT R0, -R7, R60, 0.5 ;  /* 0x3f00000007007423 */ /* 0x002fe2000000213c */
[----:B------:R-:W-:Y:S01]  /*4c90*/  FFMA R15, R58, R42, R15 ;  /* 0x0000002a3a0f7223 */ /* 0x000fe2000000000f */
[----:B------:R-:W-:Y:S01]  /*4ca0*/  FFMA.SAT R3, -R6, R60, 0.5 ;  /* 0x3f00000006037423 */ /* 0x000fe2000000213c */
[----:B------:R-:W-:Y:S01]  /*4cb0*/  FFMA R11, R58, R44, R11 ;  /* 0x0000002c3a0b7223 */ /* 0x000fe2000000000b */
[-C--:B------:R-:W-:Y:S01]  /*4cc0*/  FFMA.RM R0, R0, R67.reuse, 12582913 ;  /* 0x4b40000100007423 */ /* 0x080fe20000004043 */
[-C--:B------:R-:W-:Y:S01]  /*4cd0*/  FFMA.SAT R20, -R13, R60.reuse, 0.5 ;  /* 0x3f0000000d147423 */ /* 0x080fe2000000213c */
[----:B------:R-:W-:Y:S01]  /*4ce0*/  FFMA.RM R5, R3, R67, 12582913 ;  /* 0x4b40000103057423 */ /* 0x000fe20000004043 */
[-C--:B------:R-:W-:Y:S01]  /*4cf0*/  FFMA.SAT R12, -R15, R60.reuse, 0.5 ;  /* 0x3f0000000f0c7423 */ /* 0x080fe2000000213c */
[----:B------:R-:W-:Y:S01]  /*4d00*/  FADD R4, R0, -12583039 ;  /* 0xcb40007f00047421 */ /* 0x000fe20000000000 */
[-C--:B------:R-:W-:Y:S01]  /*4d10*/  FFMA.SAT R28, -R11, R60.reuse, 0.5 ;  /* 0x3f0000000b1c7423 */ /* 0x080fe2000000213c */
[----:B------:R-:W-:Y:S01]  /*4d20*/  FFMA R9, R58, R45, R9 ;  /* 0x0000002d3a097223 */ /* 0x000fe20000000009 */
[----:B------:R-:W-:Y:S01]  /*4d30*/  FADD R3, R5, -12583039 ;  /* 0xcb40007f05037421 */ /* 0x000fe20000000000 */
[C---:B------:R-:W-:Y:S01]  /*4d40*/  FFMA R4, -R7.reuse, 1.4426950216293334961, -R4 ;  /* 0x3fb8aa3b07047823 */ /* 0x040fe20000000904 */
[-C--:B------:R-:W-:Y:S01]  /*4d50*/  FFMA.RM R24, R20, R67.reuse, 12582913 ;  /* 0x4b40000114187423 */ /* 0x080fe20000004043 */
[-C--:B------:R-:W-:Y:S01]  /*4d60*/  FFMA.RM R14, R12, R67.reuse, 12582913 ;  /* 0x4b4000010c0e7423 */ /* 0x080fe20000004043 */
[-C--:B------:R-:W-:Y:S01]  /*4d70*/  FFMA.RM R28, R28, R67.reuse, 12582913 ;  /* 0x4b4000011c1c7423 */ /* 0x080fe20000004043 */
[----:B------:R-:W-:Y:S01]  /*4d80*/  FFMA R4, -R7, 1.925963033500011079e-08, R4 ;  /* 0x32a5706007047823 */ /* 0x000fe20000000104 */
[----:B------:R-:W-:Y:S01]  /*4d90*/  FFMA.SAT R30, -R9, R60, 0.5 ;  /* 0x3f000000091e7423 */ /* 0x000fe2000000213c */
[----:B------:R-:W-:Y:S01]  /*4da0*/  FFMA R33, -R6, 1.4426950216293334961, -R3 ;  /* 0x3fb8aa3b06217823 */ /* 0x000fe20000000903 */
[----:B------:R-:W-:Y:S01]  /*4db0*/  FADD R26, R24, -12583039 ;  /* 0xcb40007f181a7421 */ /* 0x000fe20000000000 */
[----:B------:R1:W2:Y:S01]  /*4dc0*/  MUFU.EX2 R3, R4 ;  /* 0x0000000400037308 */ /* 0x0002a20000000800 */
[----:B------:R-:W-:Y:S01]  /*4dd0*/  FADD R12, R14, -12583039 ;  /* 0xcb40007f0e0c7421 */ /* 0x000fe20000000000 */
[----:B------:R-:W-:Y:S01]  /*4de0*/  FFMA.RM R30, R30, R67, 12582913 ;  /* 0x4b4000011e1e7423 */ /* 0x000fe20000004043 */
[C---:B------:R-:W-:Y:S01]  /*4df0*/  FFMA R23, R58.reuse, R47, R23 ;  /* 0x0000002f3a177223 */ /* 0x040fe20000000017 */
[C---:B------:R-:W-:Y:S01]  /*4e00*/  FFMA R21, R58.reuse, R46, R21 ;  /* 0x0000002e3a157223 */ /* 0x040fe20000000015 */
[----:B------:R-:W-:Y:S01]  /*4e10*/  FFMA R25, R58, R48, R25 ;  /* 0x000000303a197223 */ /* 0x000fe20000000019 */
[----:B------:R-:W-:Y:S01]  /*4e20*/  FFMA R26, -R13, 1.4426950216293334961, -R26 ;  /* 0x3fb8aa3b0d1a7823 */ /* 0x000fe2000000091a */
[----:B------:R-:W-:Y:S01]  /*4e30*/  FFMA R20, -R15, 1.4426950216293334961, -R12 ;  /* 0x3fb8aa3b0f147823 */ /* 0x000fe2000000090c */
[----:B------:R-:W-:Y:S01]  /*4e40*/  FADD R32, R30, -12583039 ;  /* 0xcb40007f1e207421 */ /* 0x000fe20000000000 */
[----:B-1----:R-:W-:Y:S01]  /*4e50*/  FADD R4, R28, -12583039 ;  /* 0xcb40007f1c047421 */ /* 0x002fe20000000000 */
[-C--:B------:R-:W-:Y:S01]  /*4e60*/  FFMA.SAT R36, -R23, R60.reuse, 0.5 ;  /* 0x3f00000017247423 */ /* 0x080fe2000000213c */
[----:B------:R-:W-:Y:S01]  /*4e70*/  FFMA R33, -R6, 1.925963033500011079e-08, R33 ;  /* 0x32a5706006217823 */ /* 0x000fe20000000121 */
[-C--:B------:R-:W-:Y:S01]  /*4e80*/  FFMA.SAT R34, -R21, R60.reuse, 0.5 ;  /* 0x3f00000015227423 */ /* 0x080fe2000000213c */
[----:B------:R-:W-:Y:S01]  /*4e90*/  FFMA R4, -R11, 1.4426950216293334961, -R4 ;  /* 0x3fb8aa3b0b047823 */ /* 0x000fe20000000904 */
[----:B------:R-:W-:Y:S01]  /*4ea0*/  FFMA.SAT R38, -R25, R60, 0.5 ;  /* 0x3f00000019267423 */ /* 0x000fe2000000213c */
[----:B------:R-:W-:Y:S01]  /*4eb0*/  FFMA R26, -R13, 1.925963033500011079e-08, R26 ;  /* 0x32a570600d1a7823 */ /* 0x000fe2000000011a */
[----:B------:R-:W-:Y:S01]  /*4ec0*/  FFMA R20, -R15, 1.925963033500011079e-08, R20 ;  /* 0x32a570600f147823 */ /* 0x000fe20000000114 */
[----:B------:R-:W-:Y:S01]  /*4ed0*/  FFMA R4, -R11, 1.925963033500011079e-08, R4 ;  /* 0x32a570600b047823 */ /* 0x000fe20000000104 */
[C---:B------:R-:W-:Y:S01]  /*4ee0*/  FFMA R32, -R9.reuse, 1.4426950216293334961, -R32 ;  /* 0x3fb8aa3b09207823 */ /* 0x040fe20000000920 */
[-C--:B------:R-:W-:Y:S01]  /*4ef0*/  FFMA.RM R36, R36, R67.reuse, 12582913 ;  /* 0x4b40000124247423 */ /* 0x080fe20000004043 */
[-C--:B------:R-:W-:Y:S01]  /*4f00*/  FFMA.RM R34, R34, R67.reuse, 12582913 ;  /* 0x4b40000122227423 */ /* 0x080fe20000004043 */
[----:B------:R-:W-:Y:S01]  /*4f10*/  FFMA.RM R38, R38, R67, 12582913 ;  /* 0x4b40000126267423 */ /* 0x000fe20000004043 */
[----:B------:R-:W-:Y:S01]  /*4f20*/  MUFU.EX2 R12, R33 ;  /* 0x00000021000c7308 */ /* 0x000fe20000000800 */
[----:B------:R-:W-:Y:S01]  /*4f30*/  FFMA R32, -R9, 1.925963033500011079e-08, R32 ;  /* 0x32a5706009207823 */ /* 0x000fe20000000120 */
[C---:B------:R-:W-:Y:S01]  /*4f40*/  FFMA R27, R58.reuse, R50, R27 ;  /* 0x000000323a1b7223 */ /* 0x040fe2000000001b */
[C---:B------:R-:W-:Y:S01]  /*4f50*/  FFMA R49, R58.reuse, R49, R59 ;  /* 0x000000313a317223 */ /* 0x040fe2000000003b */
[C---:B------:R-:W-:Y:S01]  /*4f60*/  FFMA R51, R58.reuse, R51, R61 ;  /* 0x000000333a337223 */ /* 0x040fe2000000003d */
[C---:B------:R-:W-:Y:S01]  /*4f70*/  FFMA R53, R58.reuse, R53, R63 ;  /* 0x000000353a357223 */ /* 0x040fe2000000003f */
[----:B------:R-:W-:Y:S01]  /*4f80*/  FFMA R29, R58, R52, R29 ;  /* 0x000000343a1d7223 */ /* 0x000fe2000000001d */
[-C--:B------:R-:W-:Y:S01]  /*4f90*/  FFMA.SAT R40, -R49, R60.reuse, 0.5 ;  /* 0x3f00000031287423 */ /* 0x080fe2000000213c */
[----:B------:R1:W-:Y:S01]  /*4fa0*/  MUFU.EX2 R33, R26 ;  /* 0x0000001a00217308 */ /* 0x0003e20000000800 */
[-C--:B------:R-:W-:Y:S01]  /*4fb0*/  FFMA.SAT R42, -R51, R60.reuse, 0.5 ;  /* 0x3f000000332a7423 */ /* 0x080fe2000000213c */
[----:B------:R-:W-:Y:S01]  /*4fc0*/  FFMA.SAT R46, -R53, R60, 0.5 ;  /* 0x3f000000352e7423 */ /* 0x000fe2000000213c */
[-C--:B------:R-:W-:Y:S01]  /*4fd0*/  FFMA.RM R40, R40, R67.reuse, 12582913 ;  /* 0x4b40000128287423 */ /* 0x080fe20000004043 */
[----:B------:R-:W-:Y:S01]  /*4fe0*/  FFMA R31, R58, R54, R31 ;  /* 0x000000363a1f7223 */ /* 0x000fe2000000001f */
[----:B------:R-:W-:Y:S01]  /*4ff0*/  FFMA.RM R42, R42, R67, 12582913 ;  /* 0x4b4000012a2a7423 */ /* 0x000fe20000004043 */
[----:B------:R-:W-:Y:S01]  /*5000*/  FFMA R55, R58, R55, R65 ;  /* 0x000000373a377223 */ /* 0x000fe20000000041 */
[----:B------:R-:W-:Y:S01]  /*5010*/  IMAD.SHL.U32 R0, R0, 0x800000, RZ ;  /* 0x0080000000007824 */ /* 0x000fe200078e00ff */
[----:B------:R3:W4:Y:S01]  /*5020*/  MUFU.EX2 R35, R20 ;  /* 0x0000001400237308 */ /* 0x0007220000000800 */
[----:B-1----:R-:W-:Y:S01]  /*5030*/  FADD R26, R36, -12583039 ;  /* 0xcb40007f241a7421 */ /* 0x002fe20000000000 */
[----:B------:R-:W-:Y:S01]  /*5040*/  FFMA.RM R46, R46, R67, 12582913 ;  /* 0x4b4000012e2e7423 */ /* 0x000fe20000004043 */
[-C--:B------:R-:W-:Y:S01]  /*5050*/  FFMA.SAT R44, -R29, R60.reuse, 0.5 ;  /* 0x3f0000001d2c7423 */ /* 0x080fe2000000213c */
[-C--:B------:R-:W-:Y:S01]  /*5060*/  FFMA.SAT R48, -R31, R60.reuse, 0.5 ;  /* 0x3f0000001f307423 */ /* 0x080fe2000000213c */
[----:B------:R-:W-:Y:S01]  /*5070*/  FFMA R26, -R23, 1.4426950216293334961, -R26 ;  /* 0x3fb8aa3b171a7823 */ /* 0x000fe2000000091a */
[-C--:B------:R-:W-:Y:S01]  /*5080*/  FFMA.SAT R50, -R55, R60.reuse, 0.5 ;  /* 0x3f00000037327423 */ /* 0x080fe2000000213c */
[----:B--2---:R-:W-:Y:S01]  /*5090*/  FFMA R63, R0, R3, 1 ;  /* 0x3f800000003f7423 */ /* 0x004fe20000000003 */
[----:B------:R1:W2:Y:S01]  /*50a0*/  MUFU.EX2 R37, R4 ;  /* 0x0000000400257308 */ /* 0x0002a20000000800 */
[----:B---3--:R-:W-:Y:S01]  /*50b0*/  FADD R20, R34, -12583039 ;  /* 0xcb40007f22147421 */ /* 0x008fe20000000000 */
[----:B------:R-:W-:Y:S01]  /*50c0*/  FFMA R26, -R23, 1.925963033500011079e-08, R26 ;  /* 0x32a57060171a7823 */ /* 0x000fe2000000011a */
[----:B------:R-:W-:Y:S01]  /*50d0*/  FADD R0, R46, -12583039 ;  /* 0xcb40007f2e007421 */ /* 0x000fe20000000000 */
[----:B------:R-:W-:Y:S01]  /*50e0*/  SHF.L.U32 R5, R5, 0x17, RZ ;  /* 0x0000001705057819 */ /* 0x000fe200000006ff */
[C---:B------:R-:W-:Y:S01]  /*50f0*/  FFMA R20, -R21.reuse, 1.4426950216293334961, -R20 ;  /* 0x3fb8aa3b15147823 */ /* 0x040fe20000000914 */
[-C--:B------:R-:W-:Y:S01]  /*5100*/  FFMA.RM R44, R44, R67.reuse, 12582913 ;  /* 0x4b4000012c2c7423 */ /* 0x080fe20000004043 */
[-C--:B------:R-:W-:Y:S01]  /*5110*/  FFMA.RM R48, R48, R67.reuse, 12582913 ;  /* 0x4b40000130307423 */ /* 0x080fe20000004043 */
[----:B------:R3:W5:Y:S01]  /*5120*/  MUFU.EX2 R39, R32 ;  /* 0x0000002000277308 */ /* 0x0007620000000800 */
[----:B-1----:R-:W-:Y:S01]  /*5130*/  FADD R4, R38, -12583039 ;  /* 0xcb40007f26047421 */ /* 0x002fe20000000000 */
[----:B------:R-:W-:Y:S01]  /*5140*/  FFMA R20, -R21, 1.925963033500011079e-08, R20 ;  /* 0x32a5706015147823 */ /* 0x000fe20000000114 */
[----:B------:R-:W-:Y:S01]  /*5150*/  FFMA.RM R50, R50, R67, 12582913 ;  /* 0x4b40000132327423 */ /* 0x000fe20000004043 */
[----:B------:R-:W-:Y:S01]  /*5160*/  FFMA R0, -R53, 1.4426950216293334961, -R0 ;  /* 0x3fb8aa3b35007823 */ /* 0x000fe20000000900 */
[----:B------:R-:W-:Y:S01]  /*5170*/  FFMA R4, -R25, 1.4426950216293334961, -R4 ;  /* 0x3fb8aa3b19047823 */ /* 0x000fe20000000904 */
[----:B------:R-:W-:Y:S01]  /*5180*/  IMAD.SHL.U32 R14, R14, 0x800000, RZ ;  /* 0x008000000e0e7824 */ /* 0x000fe200078e00ff */
[----:B------:R-:W-:Y:S01]  /*5190*/  SHF.L.U32 R28, R28, 0x17, RZ ;  /* 0x000000171c1c7819 */ /* 0x000fe200000006ff */
[----:B------:R1:W5:Y:S01]  /*51a0*/  MUFU.EX2 R43, R26 ;  /* 0x0000001a002b7308 */ /* 0x0003620000000800 */
[----:B---3--:R-:W-:Y:S01]  /*51b0*/  FFMA.SAT R32, -R27, R60, 0.5 ;  /* 0x3f0000001b207423 */ /* 0x008fe2000000213c */
[----:B------:R-:W-:Y:S01]  /*51c0*/  FFMA R4, -R25, 1.925963033500011079e-08, R4 ;  /* 0x32a5706019047823 */ /* 0x000fe20000000104 */
[----:B------:R-:W-:Y:S01]  /*51d0*/  FFMA R0, -R53, 1.925963033500011079e-08, R0 ;  /* 0x32a5706035007823 */ /* 0x000fe20000000100 */
[----:B------:R-:W-:-:S02]  /*51e0*/  IMAD.SHL.U32 R24, R24, 0x800000, RZ ;  /* 0x0080000018187824 */ /* 0x000fc400078e00ff */
[----:B------:R-:W-:Y:S01]  /*51f0*/  FFMA.RM R32, R32, R67, 12582913 ;  /* 0x4b40000120207423 */ /* 0x000fe20000004043 */
[----:B----4-:R-:W-:Y:S01]  /*5200*/  FFMA R65, R14, R35, 1 ;  /* 0x3f8000000e417423 */ /* 0x010fe20000000023 */
[----:B------:R-:W-:Y:S01]  /*5210*/  SHF.L.U32 R36, R36, 0x17, RZ ;  /* 0x0000001724247819 */ /* 0x000fe200000006ff */
[----:B------:R3:W4:Y:S01]  /*5220*/  MUFU.EX2 R41, R20 ;  /* 0x0000001400297308 */ /* 0x0007220000000800 */
[----:B-1----:R-:W-:Y:S01]  /*5230*/  FADD R26, R32, -12583039 ;  /* 0xcb40007f201a7421 */ /* 0x002fe20000000000 */
[----:B------:R-:W-:Y:S01]  /*5240*/  FFMA R69, R24, R33, 1 ;  /* 0x3f80000018457423 */ /* 0x000fe20000000021 */
[----:B------:R-:W-:Y:S01]  /*5250*/  IMAD.SHL.U32 R30, R30, 0x800000, RZ ;  /* 0x008000001e1e7824 */ /* 0x000fe200078e00ff */
[----:B------:R-:W-:Y:S01]  /*5260*/  BSSY B1, `(.L_x_113) ;  /* 0x000003d000017945 */ /* 0x000fe20003800000 */
[C---:B------:R-:W-:Y:S01]  /*5270*/  FFMA R26, -R27.reuse, 1.4426950216293334961, -R26 ;  /* 0x3fb8aa3b1b1a7823 */ /* 0x040fe2000000091a */
[----:B------:R-:W-:Y:S02]  /*5280*/  IMAD.SHL.U32 R34, R34, 0x800000, RZ ;  /* 0x0080000022227824 */ /* 0x000fe400078e00ff */
[----:B--2---:R-:W-:Y:S01]  /*5290*/  FFMA R37, R28, R37, 1 ;  /* 0x3f8000001c257423 */ /* 0x004fe20000000025 */
[----:B------:R1:W2:Y:S01]  /*52a0*/  MUFU.EX2 R45, R4 ;  /* 0x00000004002d7308 */ /* 0x0002a20000000800 */
[----:B---3--:R-:W-:Y:S01]  /*52b0*/  FADD R20, R40, -12583039 ;  /* 0xcb40007f28147421 */ /* 0x008fe20000000000 */
[----:B------:R-:W-:Y:S01]  /*52c0*/  FFMA R26, -R27, 1.925963033500011079e-08, R26 ;  /* 0x32a570601b1a7823 */ /* 0x000fe2000000011a */
[----:B------:R-:W-:-:S02]  /*52d0*/  IMAD.SHL.U32 R38, R38, 0x800000, RZ ;  /* 0x0080000026267824 */ /* 0x000fc400078e00ff */
[----:B-----5:R-:W-:Y:S01]  /*52e0*/  FFMA R39, R30, R39, 1 ;  /* 0x3f8000001e277423 */ /* 0x020fe20000000027 */
[C---:B------:R-:W-:Y:S01]  /*52f0*/  FFMA R20, -R49.reuse, 1.4426950216293334961, -R20 ;  /* 0x3fb8aa3b31147823 */ /* 0x040fe20000000914 */
[----:B------:R-:W-:Y:S02]  /*5300*/  IMAD.SHL.U32 R40, R40, 0x800000, RZ ;  /* 0x0080000028287824 */ /* 0x000fe400078e00ff */
[----:B------:R-:W-:Y:S01]  /*5310*/  FFMA R43, R36, R43, 1 ;  /* 0x3f800000242b7423 */ /* 0x000fe2000000002b */
[----:B------:R3:W5:Y:S01]  /*5320*/  MUFU.EX2 R59, R26 ;  /* 0x0000001a003b7308 */ /* 0x0007620000000800 */
[----:B-1----:R-:W-:Y:S01]  /*5330*/  FADD R4, R42, -12583039 ;  /* 0xcb40007f2a047421 */ /* 0x002fe20000000000 */
[----:B------:R-:W-:Y:S01]  /*5340*/  FFMA R20, -R49, 1.925963033500011079e-08, R20 ;  /* 0x32a5706031147823 */ /* 0x000fe20000000114 */
[----:B------:R-:W-:Y:S02]  /*5350*/  IMAD.SHL.U32 R32, R32, 0x800000, RZ ;  /* 0x0080000020207824 */ /* 0x000fe400078e00ff */
[----:B----4-:R-:W-:Y:S01]  /*5360*/  FFMA R41, R34, R41, 1 ;  /* 0x3f80000022297423 */ /* 0x010fe20000000029 */
[C---:B------:R-:W-:Y:S01]  /*5370*/  FFMA R4, -R51.reuse, 1.4426950216293334961, -R4 ;  /* 0x3fb8aa3b33047823 */ /* 0x040fe20000000904 */
[----:B------:R-:W-:Y:S01]  /*5380*/  IMAD.SHL.U32 R42, R42, 0x800000, RZ ;  /* 0x008000002a2a7824 */ /* 0x000fe200078e00ff */
[----:B------:R1:W4:Y:S02]  /*5390*/  MUFU.EX2 R47, R20 ;  /* 0x00000014002f7308 */ /* 0x0003240000000800 */
[----:B------:R-:W-:Y:S01]  /*53a0*/  FFMA R4, -R51, 1.925963033500011079e-08, R4 ;  /* 0x32a5706033047823 */ /* 0x000fe20000000104 */
[----:B---3--:R-:W-:Y:S01]  /*53b0*/  FFMA R26, R5, R12, 1 ;  /* 0x3f800000051a7423 */ /* 0x008fe2000000000c */
[C---:B------:R-:W-:Y:S01]  /*53c0*/  FADD R12, R50.reuse, -12583039 ;  /* 0xcb40007f320c7421 */ /* 0x040fe20000000000 */
[----:B------:R-:W-:Y:S01]  /*53d0*/  SHF.L.U32 R50, R50, 0x17, RZ ;  /* 0x0000001732327819 */ /* 0x000fe200000006ff */
[----:B------:R-:W-:-:S02]  /*53e0*/  IMAD.SHL.U32 R46, R46, 0x800000, RZ ;  /* 0x008000002e2e7824 */ /* 0x000fc400078e00ff */
[----:B--2---:R-:W-:Y:S01]  /*53f0*/  FFMA R45, R38, R45, 1 ;  /* 0x3f800000262d7423 */ /* 0x004fe2000000002d */
[C---:B------:R-:W-:Y:S01]  /*5400*/  FFMA R12, -R55.reuse, 1.4426950216293334961, -R12 ;  /* 0x3fb8aa3b370c7823 */ /* 0x040fe2000000090c */
[----:B------:R2:W3:Y:S01]  /*5410*/  MUFU.EX2 R61, R4 ;  /* 0x00000004003d7308 */ /* 0x0004e20000000800 */
[C---:B-1----:R-:W-:Y:S01]  /*5420*/  FADD R20, R44.reuse, -12583039 ;  /* 0xcb40007f2c147421 */ /* 0x042fe20000000000 */
[----:B------:R-:W-:Y:S01]  /*5430*/  SHF.L.U32 R44, R44, 0x17, RZ ;  /* 0x000000172c2c7819 */ /* 0x000fe200000006ff */
[----:B------:R-:W-:Y:S01]  /*5440*/  FFMA R12, -R55, 1.925963033500011079e-08, R12 ;  /* 0x32a57060370c7823 */ /* 0x000fe2000000010c */
[----:B-----5:R-:W-:Y:S01]  /*5450*/  FFMA R59, R32, R59, 1 ;  /* 0x3f800000203b7423 */ /* 0x020fe2000000003b */
[----:B------:R-:W-:-:S03]  /*5460*/  FFMA R20, -R29, 1.4426950216293334961, -R20 ;  /* 0x3fb8aa3b1d147823 */ /* 0x000fc60000000914 */
[----:B------:R1:W5:Y:S01]  /*5470*/  MUFU.EX2 R5, R0 ;  /* 0x0000000000057308 */ /* 0x0003620000000800 */
[C---:B--2---:R-:W-:Y:S01]  /*5480*/  FADD R4, R48.reuse, -12583039 ;  /* 0xcb40007f30047421 */ /* 0x044fe20000000000 */
[----:B------:R-:W-:Y:S01]  /*5490*/  FFMA R20, -R29, 1.925963033500011079e-08, R20 ;  /* 0x32a570601d147823 */ /* 0x000fe20000000114 */
[----:B------:R-:W-:Y:S02]  /*54a0*/  IMAD.SHL.U32 R48, R48, 0x800000, RZ ;  /* 0x0080000030307824 */ /* 0x000fe400078e00ff */
[----:B----4-:R-:W-:Y:S01]  /*54b0*/  FFMA R47, R40, R47, 1 ;  /* 0x3f800000282f7423 */ /* 0x010fe2000000002f */
[----:B------:R-:W-:Y:S02]  /*54c0*/  FFMA R4, -R31, 1.4426950216293334961, -R4 ;  /* 0x3fb8aa3b1f047823 */ /* 0x000fe40000000904 */
[----:B------:R-:W2:Y:S01]  /*54d0*/  MUFU.EX2 R3, R20 ;  /* 0x0000001400037308 */ /* 0x000ea20000000800 */
[----:B-1----:R-:W-:Y:S01]  /*54e0*/  IADD3 R0, R63, 0x1800000, RZ ;  /* 0x018000003f007810 */ /* 0x002fe20007ffe0ff */
[----:B------:R-:W-:Y:S01]  /*54f0*/  FFMA R4, -R31, 1.925963033500011079e-08, R4 ;  /* 0x32a570601f047823 */ /* 0x000fe20000000104 */
[----:B---3--:R-:W-:-:S02]  /*5500*/  FFMA R61, R42, R61, 1 ;  /* 0x3f8000002a3d7423 */ /* 0x008fc4000000003d */
[----:B------:R-:W-:-:S03]  /*5510*/  LOP3.LUT R0, R0, 0x7f800000, RZ, 0xc0, !PT ;  /* 0x7f80000000007812 */ /* 0x000fc600078ec0ff */
[----:B------:R-:W1:Y:S01]  /*5520*/  MUFU.EX2 R33, R4 ;  /* 0x0000000400217308 */ /* 0x000e620000000800 */
[----:B------:R-:W-:Y:S01]  /*5530*/  ISETP.GT.U32.AND P1, PT, R0, 0x1ffffff, PT ;  /* 0x01ffffff0000780c */ /* 0x000fe20003f24070 */
[----:B-----5:R-:W-:-:S06]  /*5540*/  FFMA R77, R46, R5, 1 ;  /* 0x3f8000002e4d7423 */ /* 0x020fcc0000000005 */
[----:B------:R-:W3:Y:S01]  /*5550*/  MUFU.EX2 R35, R12 ;  /* 0x0000000c00237308 */ /* 0x000ee20000000800 */
[----:B--2---:R-:W-:Y:S01]  /*5560*/  FFMA R75, R44, R3, 1 ;  /* 0x3f8000002c4b7423 */ /* 0x004fe20000000003 */
[----:B-1----:R-:W-:Y:S01]  /*5570*/  FFMA R33, R48, R33, 1 ;  /* 0x3f80000030217423 */ /* 0x002fe20000000021 */
[----:B---3--:R-:W-:-:S03]  /*5580*/  FFMA R35, R50, R35, 1 ;  /* 0x3f80000032237423 */ /* 0x008fc60000000023 */
[----:B------:R-:W-:Y:S05]  /*5590*/  @P1 BRA `(.L_x_114) ;  /* 0x0000000000141947 */ /* 0x000fea0003800000 */
[----:B------:R-:W-:Y:S01]  /*55a0*/  IMAD.MOV.U32 R3, RZ, RZ, R63 ;  /* 0x000000ffff037224 */ /* 0x000fe200078e003f */
[----:B------:R-:W-:-:S07]  /*55b0*/  MOV R68, 0x55d0 ;  /* 0x000055d000447802 */ /* 0x000fce0000000f00 */
[----:B------:R-:W-:Y:S05]  /*55c0*/  CALL.REL.NOINC `($__internal_0_$__cuda_sm20_rcp_rn_f32_slowpath) ;  /* 0x0000004800f87944 */ /* 0x000fea0003c00000 */
[----:B------:R-:W-:Y:S01]  /*55d0*/  IMAD.MOV.U32 R4, RZ, RZ, R0 ;  /* 0x000000ffff047224 */ /* 0x000fe200078e0000 */
[----:B------:R-:W-:Y:S06]  /*55e0*/  BRA `(.L_x_115) ;  /* 0x0000000000107947 */ /* 0x000fec0003800000 */
.L_x_114:
[----:B------:R-:W1:Y:S02]  /*55f0*/  MUFU.RCP R4, R63 ;  /* 0x0000003f00047308 */ /* 0x000e640000001000 */
[----:B-1----:R-:W-:-:S04]  /*5600*/  FFMA R0, R63, R4, -1 ;  /* 0xbf8000003f007423 */ /* 0x002fc80000000004 */
[----:B------:R-:W-:-:S04]  /*5610*/  FADD.FTZ R3, -R0, -RZ ;  /* 0x800000ff00037221 */ /* 0x000fc80000010100 */
[----:B------:R-:W-:-:S07]  /*5620*/  FFMA R4, R4, R3, R4 ;  /* 0x0000000304047223 */ /* 0x000fce0000000004 */
.L_x_115:
[----:B------:R-:W-:Y:S05]  /*5630*/  BSYNC B1 ;  /* 0x0000000000017941 */ /* 0x000fea0003800000 */
.L_x_113:
        /* <DEDUP_REMOVED lines=10> */
.L_x_117:
[----:B------:R-:W1:Y:S02]  /*56e0*/  MUFU.RCP R5, R26 ;  /* 0x0000001a00057308 */ /* 0x000e640000001000 */
[----:B-1----:R-:W-:-:S04]  /*56f0*/  FFMA R0, R26, R5, -1 ;  /* 0xbf8000001a007423 */ /* 0x002fc80000000005 */
[----:B------:R-:W-:-:S04]  /*5700*/  FADD.FTZ R0, -R0, -RZ ;  /* 0x800000ff00007221 */ /* 0x000fc80000010100 */
[----:B------:R-:W-:-:S07]  /*5710*/  FFMA R5, R5, R0, R5 ;  /* 0x0000000005057223 */ /* 0x000fce0000000005 */
.L_x_118:
[----:B------:R-:W-:Y:S05]  /*5720*/  BSYNC B1 ;  /* 0x0000000000017941 */ /* 0x000fea0003800000 */
.L_x_116:
        /* <DEDUP_REMOVED lines=10> */
.L_x_120:
[----:B------:R-:W1:Y:S02]  /*57d0*/  MUFU.RCP R12, R65 ;  /* 0x00000041000c7308 */ /* 0x000e640000001000 */
[----:B-1----:R-:W-:-:S04]  /*57e0*/  FFMA R0, R65, R12, -1 ;  /* 0xbf80000041007423 */ /* 0x002fc8000000000c */
[----:B------:R-:W-:-:S04]  /*57f0*/  FADD.FTZ R3, -R0, -RZ ;  /* 0x800000ff00037221 */ /* 0x000fc80000010100 */
[----:B------:R-:W-:-:S07]  /*5800*/  FFMA R12, R12, R3, R12 ;  /* 0x000000030c0c7223 */ /* 0x000fce000000000c */
.L_x_121:
[----:B------:R-:W-:Y:S05]  /*5810*/  BSYNC B1 ;  /* 0x0000000000017941 */ /* 0x000fea0003800000 */
.L_x_119:
        /* <DEDUP_REMOVED lines=10> */
.L_x_123:
[----:B------:R-:W1:Y:S02]  /*58c0*/  MUFU.RCP R14, R69 ;  /* 0x00000045000e7308 */ /* 0x000e640000001000 */
[----:B-1----:R-:W-:-:S04]  /*58d0*/  FFMA R0, R69, R14, -1 ;  /* 0xbf80000045007423 */ /* 0x002fc8000000000e */
[----:B------:R-:W-:-:S04]  /*58e0*/  FADD.FTZ R3, -R0, -RZ ;  /* 0x800000ff00037221 */ /* 0x000fc80000010100 */
[----:B------:R-:W-:-:S07]  /*58f0*/  FFMA R14, R14, R3, R14 ;  /* 0x000000030e0e7223 */ /* 0x000fce000000000e */
.L_x_124:
[----:B------:R-:W-:Y:S05]  /*5900*/  BSYNC B1 ;  /* 0x0000000000017941 */ /* 0x000fea0003800000 */
.L_x_122:
        /* <DEDUP_REMOVED lines=10> */
.L_x_126:
[----:B------:R-:W1:Y:S02]  /*59b0*/  MUFU.RCP R20, R37 ;  /* 0x0000002500147308 */ /* 0x000e640000001000 */
[----:B-1----:R-:W-:-:S04]  /*59c0*/  FFMA R0, R37, R20, -1 ;  /* 0xbf80000025007423 */ /* 0x002fc80000000014 */
[----:B------:R-:W-:-:S04]  /*59d0*/  FADD.FTZ R3, -R0, -RZ ;  /* 0x800000ff00037221 */ /* 0x000fc80000010100 */
[----:B------:R-:W-:-:S07]  /*59e0*/  FFMA R20, R20, R3, R20 ;  /* 0x0000000314147223 */ /* 0x000fce0000000014 */
.L_x_127:
[----:B------:R-:W-:Y:S05]  /*59f0*/  BSYNC B1 ;  /* 0x0000000000017941 */ /* 0x000fea0003800000 */
.L_x_125:
        /* <DEDUP_REMOVED lines=10> */
.L_x_129:
[----:B------:R-:W1:Y:S02]  /*5aa0*/  MUFU.RCP R24, R39 ;  /* 0x0000002700187308 */ /* 0x000e640000001000 */
[----:B-1----:R-:W-:-:S04]  /*5ab0*/  FFMA R0, R39, R24, -1 ;  /* 0xbf80000027007423 */ /* 0x002fc80000000018 */
[----:B------:R-:W-:-:S04]  /*5ac0*/  FADD.FTZ R3, -R0, -RZ ;  /* 0x800000ff00037221 */ /* 0x000fc80000010100 */
[----:B------:R-:W-:-:S07]  /*5ad0*/  FFMA R24, R24, R3, R24 ;  /* 0x0000000318187223 */ /* 0x000fce0000000018 */
.L_x_130:
[----:B------:R-:W-:Y:S05]  /*5ae0*/  BSYNC B1 ;  /* 0x0000000000017941 */ /* 0x000fea0003800000 */
.L_x_128:
        /* <DEDUP_REMOVED lines=10> */
.L_x_132:
[----:B------:R-:W1:Y:S02]  /*5b90*/  MUFU.RCP R26, R41 ;  /* 0x00000029001a7308 */ /* 0x000e640000001000 */
[----:B-1----:R-:W-:-:S04]  /*5ba0*/  FFMA R0, R41, R26, -1 ;  /* 0xbf80000029007423 */ /* 0x002fc8000000001a */
[----:B------:R-:W-:-:S04]  /*5bb0*/  FADD.FTZ R3, -R0, -RZ ;  /* 0x800000ff00037221 */ /* 0x000fc80000010100 */
[----:B------:R-:W-:-:S07]  /*5bc0*/  FFMA R26, R26, R3, R26 ;  /* 0x000000031a1a7223 */ /* 0x000fce000000001a */
.L_x_133:
[----:B------:R-:W-:Y:S05]  /*5bd0*/  BSYNC B1 ;  /* 0x0000000000017941 */ /* 0x000fea0003800000 */
.L_x_131:
        /* <DEDUP_REMOVED lines=10> */
.L_x_135:
[----:B------:R-:W1:Y:S02]  /*5c80*/  MUFU.RCP R28, R43 ;  /* 0x0000002b001c7308 */ /* 0x000e640000001000 */
[----:B-1----:R-:W-:-:S04]  /*5c90*/  FFMA R0, R43, R28, -1 ;  /* 0xbf8000002b007423 */ /* 0x002fc8000000001c */
[----:B------:R-:W-:-:S04]  /*5ca0*/  FADD.FTZ R3, -R0, -RZ ;  /* 0x800000ff00037221 */ /* 0x000fc80000010100 */
[----:B------:R-:W-:-:S07]  /*5cb0*/  FFMA R28, R28, R3, R28 ;  /* 0x000000031c1c7223 */ /* 0x000fce000000001c */
.L_x_136:
[----:B------:R-:W-:Y:S05]  /*5cc0*/  BSYNC B1 ;  /* 0x0000000000017941 */ /* 0x000fea0003800000 */
.L_x_134:
        /* <DEDUP_REMOVED lines=10> */
.L_x_138:
[----:B------:R-:W1:Y:S02]  /*5d70*/  MUFU.RCP R30, R45 ;  /* 0x0000002d001e7308 */ /* 0x000e640000001000 */
[----:B-1----:R-:W-:-:S04]  /*5d80*/  FFMA R0, R45, R30, -1 ;  /* 0xbf8000002d007423 */ /* 0x002fc8000000001e */
[----:B------:R-:W-:-:S04]  /*5d90*/  FADD.FTZ R3, -R0, -RZ ;  /* 0x800000ff00037221 */ /* 0x000fc80000010100 */
[----:B------:R-:W-:-:S07]  /*5da0*/  FFMA R30, R30, R3, R30 ;  /* 0x000000031e1e7223 */ /* 0x000fce000000001e */
.L_x_139:
[----:B------:R-:W-:Y:S05]  /*5db0*/  BSYNC B1 ;  /* 0x0000000000017941 */ /* 0x000fea0003800000 */
.L_x_137:
        /* <DEDUP_REMOVED lines=10> */
.L_x_141:
[----:B------:R-:W1:Y:S02]  /*5e60*/  MUFU.RCP R32, R47 ;  /* 0x0000002f00207308 */ /* 0x000e640000001000 */
[----:B-1----:R-:W-:-:S04]  /*5e70*/  FFMA R0, R47, R32, -1 ;  /* 0xbf8000002f007423 */ /* 0x002fc80000000020 */
[----:B------:R-:W-:-:S04]  /*5e80*/  FADD.FTZ R3, -R0, -RZ ;  /* 0x800000ff00037221 */ /* 0x000fc80000010100 */
[----:B------:R-:W-:-:S07]  /*5e90*/  FFMA R32, R32, R3, R32 ;  /* 0x0000000320207223 */ /* 0x000fce0000000020 */
.L_x_142:
[----:B------:R-:W-:Y:S05]  /*5ea0*/  BSYNC B1 ;  /* 0x0000000000017941 */ /* 0x000fea0003800000 */
.L_x_140:
        /* <DEDUP_REMOVED lines=10> */
.L_x_144:
[----:B------:R-:W1:Y:S02]  /*5f50*/  MUFU.RCP R34, R59 ;  /* 0x0000003b00227308 */ /* 0x000e640000001000 */
[----:B-1----:R-:W-:-:S04]  /*5f60*/  FFMA R0, R59, R34, -1 ;  /* 0xbf8000003b007423 */ /* 0x002fc80000000022 */
[----:B------:R-:W-:-:S04]  /*5f70*/  FADD.FTZ R3, -R0, -RZ ;  /* 0x800000ff00037221 */ /* 0x000fc80000010100 */
[----:B------:R-:W-:-:S07]  /*5f80*/  FFMA R34, R34, R3, R34 ;  /* 0x0000000322227223 */ /* 0x000fce0000000022 */
.L_x_145:
[----:B------:R-:W-:Y:S05]  /*5f90*/  BSYNC B1 ;  /* 0x0000000000017941 */ /* 0x000fea0003800000 */
.L_x_143:
        /* <DEDUP_REMOVED lines=10> */
.L_x_147:
[----:B------:R-:W1:Y:S02]  /*6040*/  MUFU.RCP R36, R61 ;  /* 0x0000003d00247308 */ /* 0x000e640000001000 */
[----:B-1----:R-:W-:-:S04]  /*6050*/  FFMA R0, R61, R36, -1 ;  /* 0xbf8000003d007423 */ /* 0x002fc80000000024 */
[----:B------:R-:W-:-:S04]  /*6060*/  FADD.FTZ R3, -R0, -RZ ;  /* 0x800000ff00037221 */ /* 0x000fc80000010100 */
[----:B------:R-:W-:-:S07]  /*6070*/  FFMA R36, R36, R3, R36 ;  /* 0x0000000324247223 */ /* 0x000fce0000000024 */
.L_x_148:
[----:B------:R-:W-:Y:S05]  /*6080*/  BSYNC B1 ;  /* 0x0000000000017941 */ /* 0x000fea0003800000 */
.L_x_146:
        /* <DEDUP_REMOVED lines=10> */
.L_x_150:
[----:B------:R-:W1:Y:S02]  /*6130*/  MUFU.RCP R38, R75 ;  /* 0x0000004b00267308 */ /* 0x000e640000001000 */
[----:B-1----:R-:W-:-:S04]  /*6140*/  FFMA R0, R75, R38, -1 ;  /* 0xbf8000004b007423 */ /* 0x002fc80000000026 */
[----:B------:R-:W-:-:S04]  /*6150*/  FADD.FTZ R3, -R0, -RZ ;  /* 0x800000ff00037221 */ /* 0x000fc80000010100 */
[----:B------:R-:W-:-:S07]  /*6160*/  FFMA R38, R38, R3, R38 ;  /* 0x0000000326267223 */ /* 0x000fce0000000026 */
.L_x_151:
[----:B------:R-:W-:Y:S05]  /*6170*/  BSYNC B1 ;  /* 0x0000000000017941 */ /* 0x000fea0003800000 */
.L_x_149:
        /* <DEDUP_REMOVED lines=10> */
.L_x_153:
[----:B------:R-:W1:Y:S02]  /*6220*/  MUFU.RCP R40, R77 ;  /* 0x0000004d00287308 */ /* 0x000e640000001000 */
[----:B-1----:R-:W-:-:S04]  /*6230*/  FFMA R0, R77, R40, -1 ;  /* 0xbf8000004d007423 */ /* 0x002fc80000000028 */
[----:B------:R-:W-:-:S04]  /*6240*/  FADD.FTZ R3, -R0, -RZ ;  /* 0x800000ff00037221 */ /* 0x000fc80000010100 */
[----:B------:R-:W-:-:S07]  /*6250*/  FFMA R40, R40, R3, R40 ;  /* 0x0000000328287223 */ /* 0x000fce0000000028 */
.L_x_154:
[----:B------:R-:W-:Y:S05]  /*6260*/  BSYNC B1 ;  /* 0x0000000000017941 */ /* 0x000fea0003800000 */
.L_x_152:
        /* <DEDUP_REMOVED lines=10> */
.L_x_156:
[----:B------:R-:W1:Y:S02]  /*6310*/  MUFU.RCP R42, R33 ;  /* 0x00000021002a7308 */ /* 0x000e640000001000 */
[----:B-1----:R-:W-:-:S04]  /*6320*/  FFMA R0, R33, R42, -1 ;  /* 0xbf80000021007423 */ /* 0x002fc8000000002a */
[----:B------:R-:W-:-:S04]  /*6330*/  FADD.FTZ R3, -R0, -RZ ;  /* 0x800000ff00037221 */ /* 0x000fc80000010100 */
[----:B------:R-:W-:-:S07]  /*6340*/  FFMA R42, R42, R3, R42 ;  /* 0x000000032a2a7223 */ /* 0x000fce000000002a */
.L_x_157:
[----:B------:R-:W-:Y:S05]  /*6350*/  BSYNC B1 ;  /* 0x0000000000017941 */ /* 0x000fea0003800000 */
.L_x_155:
        /* <DEDUP_REMOVED lines=9> */
.L_x_159:
[----:B------:R-:W1:Y:S02]  /*63f0*/  MUFU.RCP R0, R35 ;  /* 0x0000002300007308 */ /* 0x000e640000001000 */
[----:B-1----:R-:W-:-:S04]  /*6400*/  FFMA R3, R35, R0, -1 ;  /* 0xbf80000023037423 */ /* 0x002fc80000000000 */
[----:B------:R-:W-:-:S04]  /*6410*/  FADD.FTZ R3, -R3, -RZ ;  /* 0x800000ff03037221 */ /* 0x000fc80000010100 */
[----:B------:R-:W-:-:S07]  /*6420*/  FFMA R0, R0, R3, R0 ;  /* 0x0000000300007223 */ /* 0x000fce0000000000 */
.L_x_160:
[----:B------:R-:W-:Y:S05]  /*6430*/  BSYNC B1 ;  /* 0x0000000000017941 */ /* 0x000fea0003800000 */
.L_x_158:
[----:B------:R-:W-:Y:S02]  /*6440*/  IMAD.U32 R3, RZ, RZ, UR10 ;  /* 0x0000000aff037e24 */ /* 0x000fe4000f8e00ff */
[----:B------:R-:W-:Y:S01]  /*6450*/  FMUL R4, R7, R4 ;  /* 0x0000000407047220 */ /* 0x000fe20000400000 */
[----:B------:R-:W-:Y:S01]  /*6460*/  FMUL R5, R6, R5 ;  /* 0x0000000506057220 */ /* 0x000fe20000400000 */
[----:B------:R-:W-:Y:S01]  /*6470*/  FMUL R12, R15, R12 ;  /* 0x0000000c0f0c7220 */ /* 0x000fe20000400000 */
[----:B------:R-:W-:Y:S01]  /*6480*/  FMUL R13, R13, R14 ;  /* 0x0000000e0d0d7220 */ /* 0x000fe20000400000 */
[----:B------:R-:W-:Y:S01]  /*6490*/  LEA R8, R3, R8, 0xc ;  /* 0x0000000803087211 */ /* 0x000fe200078e60ff */
[----:B------:R-:W-:Y:S01]  /*64a0*/  FMUL R20, R11, R20 ;  /* 0x000000140b147220 */ /* 0x000fe20000400000 */
        /* <DEDUP_REMOVED lines=11> */
[----:B------:R-:W-:Y:S01]  /*6560*/  LEA R3, R8, UR52, 0x1 ;  /* 0x0000003408037c11 */ /* 0x000fe2000f8e08ff */
[----:B------:R-:W-:Y:S05]  /*6570*/  WARPSYNC.ALL ;  /* 0x0000000000007948 */ /* 0x000fea0003800000 */
[----:B------:R-:W-:Y:S01]  /*6580*/  F2FP.BF16.F32.PACK_AB R4, R5, R4 ;  /* 0x000000040504723e */ /* 0x000fe200000010ff */
        /* <DEDUP_REMOVED lines=22> */
[----:B------:R-:W-:Y:S02]  /*66f0*/  UIADD3 UR4, UR4, 0x200, URZ ;  /* 0x0000020004047890 */ /* 0x000fe4000fffe03f */
[----:B------:R-:W-:Y:S01]  /*6700*/  UIADD3.X UR13, URZ, UR57, URZ, UP0, !UPT ;  /* 0x000000393f0d7290 */ /* 0x000fe200087fe43f */
[----:B------:R-:W-:Y:S01]  /*6710*/  UMOV UR6, UR46 ;  /* 0x0000002e00067c82 */ /* 0x000fe20008000000 */
[----:B------:R-:W-:-:S07]  /*6720*/  UMOV UR7, UR47 ;  /* 0x0000002f00077c82 */ /* 0x000fce0008000000 */
[----:B------:R2:W-:Y:S01]  /*6730*/  UTMASTG.3D [UR4], [UR12] ;  /* 0x000000040c0073b5 */ /* 0x0005e20008010000 */
[----:B------:R0:W-:Y:S01]  /*6740*/  UTMACMDFLUSH ;  /* 0x00000000000079b7 */ /* 0x0001e20000000000 */
[----:B--2---:R-:W-:-:S04]  /*6750*/  DEPBAR.LE SB0, 0x1 ;  /* 0x000080400000791a */ /* 0x004fc80000000000 */
.L_x_162:
[----:B------:R-:W-:Y:S05]  /*6760*/  BSYNC B0 ;  /* 0x0000000000007941 */ /* 0x000fea0003800000 */
.L_x_161:
[----:B------:R-:W-:Y:S06]  /*6770*/  BAR.SYNC.DEFER_BLOCKING 0x1, 0x100 ;  /* 0x0044000000007b1d */ /* 0x000fec0000010000 */
[----:B------:R-:W-:Y:S04]  /*6780*/  BSSY B0, `(.L_x_163) ;  /* 0x0000009000007945 */ /* 0x000fe80003800000 */
[----:B------:R-:W-:Y:S05]  /*6790*/  @P0 BRA `(.L_x_164) ;  /* 0x00000000001c0947 */ /* 0x000fea0003800000 */
[----:B------:R-:W-:-:S13]  /*67a0*/  ISETP.NE.AND P0, PT, R73, 0x3, PT ;  /* 0x000000034900780c */ /* 0x000fda0003f05270 */
[----:B------:R-:W-:Y:S05]  /*67b0*/  @!P0 BRA `(.L_x_165) ;  /* 0x0000000000048947 */ /* 0x000fea0003800000 */
[----:B------:R-:W-:Y:S01]  /*67c0*/  BPT.TRAP 0x1 ;  /* 0x000000040000795c */ /* 0x000fe20000300000 */
.L_x_165:
[----:B------:R-:W-:-:S04]  /*67d0*/  ULEA UR4, UR38, UR52, 0x3 ;  /* 0x0000003426047291 */ /* 0x000fc8000f8e183f */
[----:B------:R-:W-:-:S04]  /*67e0*/  UIADD3 UR4, UR4, 0x98, URZ ;  /* 0x0000009804047890 */ /* 0x000fc8000fffe03f */
[----:B------:R-:W-:-:S09]  /*67f0*/  UPRMT UR4, UR51, 0x654, UR4 ;  /* 0x0000065433047896 */ /* 0x000fd20008000004 */
[----:B------:R-:W-:Y:S03]  /*6800*/  SYNCS.ARRIVE.TRANS64.RED.A1T0 RZ, [UR4], RZ ;  /* 0x000000ffffff79a7 */ /* 0x000fe60008100404 */
.L_x_164:
[----:B------:R-:W-:Y:S05]  /*6810*/  BSYNC B0 ;  /* 0x0000000000007941 */ /* 0x000fea0003800000 */
.L_x_163:
[----:B------:R-:W-:Y:S01]  /*6820*/  IADD3 R16, P0, R16, UR36, RZ ;  /* 0x0000002410107c10 */ /* 0x000fe2000ff1e0ff */
[----:B------:R-:W-:Y:S01]  /*6830*/  ULDC.64 UR4, c[0x0][0x8f8] ;  /* 0x00023e0000047ab9 */ /* 0x000fe20000000a00 */
[----:B------:R-:W-:Y:S01]  /*6840*/  UIADD3 UR38, UR38, 0x1, URZ ;  /* 0x0000000126267890 */ /* 0x000fe2000fffe03f */
[----:B------:R-:W-:Y:S01]  /*6850*/  PRMT R0, RZ, 0x7610, R0 ;  /* 0x00007610ff007816 */ /* 0x000fe20000000000 */
[----:B------:R-:W-:Y:S01]  /*6860*/  UMOV UR47, 0xffffffff ;  /* 0xffffffff002f7882 */ /* 0x000fe20000000000 */
[----:B------:R-:W-:Y:S01]  /*6870*/  IADD3.X R17, R17, UR41, RZ, P0, !PT ;  /* 0x0000002911117c10 */ /* 0x000fe200087fe4ff */
[----:B------:R-:W-:Y:S01]  /*6880*/  UISETP.NE.AND UP0, UPT, UR38, 0x3, UPT ;  /* 0x000000032600788c */ /* 0x000fe2000bf05270 */
[----:B------:R-:W-:Y:S01]  /*6890*/  ISETP.GE.U32.AND P0, PT, R16, UR4, PT ;  /* 0x0000000410007c0c */ /* 0x000fe2000bf06070 */
[----:B------:R-:W-:Y:S02]  /*68a0*/  IMAD.MOV.U32 R23, RZ, RZ, -0x1 ;  /* 0xffffffffff177424 */ /* 0x000fe400078e00ff */
[----:B------:R-:W-:Y:S01]  /*68b0*/  USEL UR38, UR38, URZ, UP0 ;  /* 0x0000003f26267287 */ /* 0x000fe20008000000 */
[----:B------:R-:W-:Y:S01]  /*68c0*/  ISETP.GE.U32.AND.EX P0, PT, R17, UR5, PT, P0 ;  /* 0x0000000511007c0c */ /* 0x000fe2000bf06100 */
[----:B------:R-:W-:-:S12]  /*68d0*/  IMAD.MOV.U32 R60, RZ, RZ, -0x1 ;  /* 0xffffffffff3c7424 */ /* 0x000fd800078e00ff */
[----:B------:R-:W-:Y:S05]  /*68e0*/  @P0 BRA `(.L_x_166) ;  /* 0x0000000400680947 */ /* 0x000fea0003800000 */
[----:B------:R-:W2:Y:S01]  /*68f0*/  S2R R12, SR_CTAID.X ;  /* 0x00000000000c7919 */ /* 0x000ea20000002500 */
[----:B-1----:R-:W1:Y:S01]  /*6900*/  LDC.64 R10, c[0x0][0x8d0] ;  /* 0x00023400ff0a7b82 */ /* 0x002e620000000a00 */
[----:B------:R-:W-:Y:S01]  /*6910*/  ULDC UR4, c[0x0][0x150] ;  /* 0x0000540000047ab9 */ /* 0x000fe20000000800 */
[----:B------:R-:W-:Y:S01]  /*6920*/  MOV R8, R16 ;  /* 0x0000001000087202 */ /* 0x000fe20000000f00 */
[----:B------:R-:W3:Y:S01]  /*6930*/  S2R R24, SR_CTAID.Y ;  /* 0x0000000000187919 */ /* 0x000ee20000002600 */
[----:B------:R-:W-:-:S04]  /*6940*/  IMAD.MOV.U32 R9, RZ, RZ, R17 ;  /* 0x000000ffff097224 */ /* 0x000fc800078e0011 */
[----:B------:R-:W4:Y:S08]  /*6950*/  LDC R25, c[0x0][0x144] ;  /* 0x00005100ff197b82 */ /* 0x000f300000000800 */
[----:B------:R-:W3:Y:S08]  /*6960*/  LDC R0, c[0x0][0x8d8] ;  /* 0x00023600ff007b82 */ /* 0x000ef00000000800 */
[----:B------:R-:W3:Y:S01]  /*6970*/  LDC.64 R14, c[0x0][0x8c8] ;  /* 0x00023200ff0e7b82 */ /* 0x000ee20000000a00 */
[----:B-1----:R-:W-:-:S04]  /*6980*/  ISETP.NE.U32.AND P0, PT, R10, RZ, PT ;  /* 0x000000ff0a00720c */ /* 0x002fc80003f05070 */
[----:B------:R-:W-:Y:S02]  /*6990*/  ISETP.NE.AND.EX P0, PT, R11, RZ, PT, P0 ;  /* 0x000000ff0b00720c */ /* 0x000fe40003f05300 */
[----:B--2---:R-:W-:-:S05]  /*69a0*/  I2FP.F32.U32 R3, R12 ;  /* 0x0000000c00037245 */ /* 0x004fca0000201000 */
[----:B------:R-:W-:-:S04]  /*69b0*/  FMUL R3, R3, UR4 ;  /* 0x0000000403037c20 */ /* 0x000fc80008400000 */
[----:B------:R1:W2:Y:S02]  /*69c0*/  F2I.U32.TRUNC.NTZ R23, R3 ;  /* 0x0000000300177305 */ /* 0x0002a4000020f000 */
[----:B----4-:R-:W-:Y:S05]  /*69d0*/  @!P0 BRA `(.L_x_167) ;  /* 0x0000000000288947 */ /* 0x010fea0003800000 */
[----:B-1----:R-:W1:Y:S02]  /*69e0*/  LDC R3, c[0x0][0x8dc] ;  /* 0x00023700ff037b82 */ /* 0x002e640000000800 */
[----:B-1----:R-:W-:-:S05]  /*69f0*/  IADD3 R3, P0, R16, R3, RZ ;  /* 0x0000000310037210 */ /* 0x002fca0007f1e0ff */
[----:B------:R-:W-:-:S04]  /*6a00*/  IMAD.X R13, RZ, RZ, R17, P0 ;  /* 0x000000ffff0d7224 */ /* 0x000fc800000e0611 */
[----:B------:R-:W-:-:S04]  /*6a10*/  IMAD.WIDE.U32 R4, R13, R10, RZ ;  /* 0x0000000a0d047225 */ /* 0x000fc800078e00ff */
[----:B------:R-:W-:-:S04]  /*6a20*/  IMAD.WIDE.U32 R6, P0, R3, R11, R4 ;  /* 0x0000000b03067225 */ /* 0x000fc80007800004 */
[----:B------:R-:W-:Y:S01]  /*6a30*/  IMAD.WIDE.U32 R4, R3, R10, RZ ;  /* 0x0000000a03047225 */ /* 0x000fe200078e00ff */
[----:B------:R-:W-:-:S03]  /*6a40*/  IADD3.X R9, RZ, RZ, RZ, P0, !PT ;  /* 0x000000ffff097210 */ /* 0x000fc600007fe4ff */
[----:B------:R-:W-:Y:S01]  /*6a50*/  IMAD.MOV.U32 R8, RZ, RZ, R7 ;  /* 0x000000ffff087224 */ /* 0x000fe200078e0007 */
[----:B------:R-:W-:-:S05]  /*6a60*/  IADD3 RZ, P0, R5, R6, RZ ;  /* 0x0000000605ff7210 */ /* 0x000fca0007f1e0ff */
[----:B------:R-:W-:-:S08]  /*6a70*/  IMAD.WIDE.U32.X R8, R13, R11, R8, P0 ;  /* 0x0000000b0d087225 */ /* 0x000fd000000e0408 */
.L_x_167:
[----:B------:R-:W4:Y:S01]  /*6a80*/  LDC.64 R20, c[0x0][0x8e8] ;  /* 0x00023a00ff147b82 */ /* 0x000f220000000a00 */
[-CC-:B---3--:R-:W-:Y:S01]  /*6a90*/  SHF.R.U64 R31, R8, R0.reuse, R9.reuse ;  /* 0x00000000081f7219 */ /* 0x188fe20000001209 */
[----:B------:R-:W-:Y:S01]  /*6aa0*/  ULDC UR4, c[0x0][0x154] ;  /* 0x0000550000047ab9 */ /* 0x000fe20000000800 */
[----:B------:R-:W-:Y:S02]  /*6ab0*/  SHF.R.U32.HI R0, RZ, R0, R9 ;  /* 0x00000000ff007219 */ /* 0x000fe40000011609 */
[----:B-1----:R-:W-:Y:S02]  /*6ac0*/  IADD3 R3, P0, RZ, -R31, RZ ;  /* 0x8000001fff037210 */ /* 0x002fe40007f1e0ff */
[----:B--2---:R-:W-:Y:S01]  /*6ad0*/  IADD3 R23, -R23, RZ, RZ ;  /* 0x000000ff17177210 */ /* 0x004fe20007ffe1ff */
[----:B------:R-:W1:Y:S01]  /*6ae0*/  LDC R6, c[0x0][0x8c0] ;  /* 0x00023000ff067b82 */ /* 0x000e620000000800 */
[----:B------:R-:W-:Y:S01]  /*6af0*/  MOV R7, 0x1 ;  /* 0x0000000100077802 */ /* 0x000fe20000000f00 */
[----:B------:R-:W-:-:S02]  /*6b00*/  IMAD.X R5, RZ, RZ, ~R0, P0 ;  /* 0x000000ffff057224 */ /* 0x000fc400000e0e00 */
[----:B------:R-:W-:Y:S02]  /*6b10*/  IMAD R26, R25, R23, R12 ;  /* 0x00000017191a7224 */ /* 0x000fe400078e020c */
[-C--:B------:R-:W-:Y:S02]  /*6b20*/  IMAD R0, R5, R14.reuse, RZ ;  /* 0x0000000e05007224 */ /* 0x080fe400078e02ff */
[----:B------:R-:W2:Y:S01]  /*6b30*/  LDC R8, c[0x0][0x8b0] ;  /* 0x00022c00ff087b82 */ /* 0x000ea20000000800 */
[----:B------:R-:W-:-:S04]  /*6b40*/  IMAD.WIDE.U32 R4, R3, R14, R16 ;  /* 0x0000000e03047225 */ /* 0x000fc800078e0010 */
[----:B------:R-:W-:Y:S01]  /*6b50*/  IMAD R3, R3, R15, R0 ;  /* 0x0000000f03037224 */ /* 0x000fe200078e0200 */
[----:B------:R-:W-:Y:S02]  /*6b60*/  I2FP.F32.U32 R0, R24 ;  /* 0x0000001800007245 */ /* 0x000fe40000201000 */
[----:B------:R-:W3:Y:S01]  /*6b70*/  LDC R28, c[0x0][0x900] ;  /* 0x00024000ff1c7b82 */ /* 0x000ee20000000800 */
[----:B------:R-:W-:Y:S01]  /*6b80*/  IMAD.IADD R3, R5, 0x1, R3 ;  /* 0x0000000105037824 */ /* 0x000fe200078e0203 */
[----:B----4-:R-:W-:Y:S01]  /*6b90*/  ISETP.NE.U32.AND P0, PT, R20, RZ, PT ;  /* 0x000000ff1400720c */ /* 0x010fe20003f05070 */
[----:B------:R-:W-:Y:S01]  /*6ba0*/  FMUL R0, R0, UR4 ;  /* 0x0000000400007c20 */ /* 0x000fe20008400000 */
[----:B------:R-:W-:Y:S02]  /*6bb0*/  IMAD.MOV.U32 R5, RZ, RZ, -0x1 ;  /* 0xffffffffff057424 */ /* 0x000fe400078e00ff */
[----:B------:R-:W-:Y:S01]  /*6bc0*/  ISETP.NE.AND.EX P0, PT, R21, RZ, PT, P0 ;  /* 0x000000ff1500720c */ /* 0x000fe20003f05300 */
[----:B------:R4:W3:Y:S01]  /*6bd0*/  F2I.U32.TRUNC.NTZ R13, R0 ;  /* 0x00000000000d7305 */ /* 0x0008e2000020f000 */
[----:B------:R-:W4:Y:S01]  /*6be0*/  LDC R15, c[0x0][0x148] ;  /* 0x00005200ff0f7b82 */ /* 0x000f220000000800 */
[----:B-1----:R-:W-:-:S02]  /*6bf0*/  SHF.R.U64 R12, R4, R6, R3 ;  /* 0x00000006040c7219 */ /* 0x002fc40000001203 */
[----:B------:R-:W-:-:S05]  /*6c00*/  SHF.R.U32.HI R3, RZ, R6, R3 ;  /* 0x00000006ff037219 */ /* 0x000fca0000011603 */
[----:B------:R-:W1:Y:S01]  /*6c10*/  LDC R25, c[0x0][0x8a8] ;  /* 0x00022a00ff197b82 */ /* 0x000e620000000800 */
[-CC-:B--2---:R-:W-:Y:S02]  /*6c20*/  SHF.R.U64 R10, R12, R8.reuse, R3.reuse ;  /* 0x000000080c0a7219 */ /* 0x184fe40000001203 */
[----:B------:R-:W-:-:S05]  /*6c30*/  SHF.R.U32.HI R3, RZ, R8, R3 ;  /* 0x00000008ff037219 */ /* 0x000fca0000011603 */
[----:B------:R-:W2:Y:S01]  /*6c40*/  LDC R27, c[0x0][0x8f0] ;  /* 0x00023c00ff1b7b82 */ /* 0x000ea20000000800 */
[-C--:B---3--:R-:W-:Y:S02]  /*6c50*/  SHF.L.U32 R4, R5, R28.reuse, RZ ;  /* 0x0000001c05047219 */ /* 0x088fe400000006ff */
[-CC-:B------:R-:W-:Y:S02]  /*6c60*/  SHF.R.U64 R14, R10, R28.reuse, R3.reuse ;  /* 0x0000001c0a0e7219 */ /* 0x180fe40000001203 */
[----:B------:R-:W-:Y:S02]  /*6c70*/  SHF.R.U32.HI R5, RZ, R28, R3 ;  /* 0x0000001cff057219 */ /* 0x000fe40000011603 */
[----:B------:R-:W-:Y:S01]  /*6c80*/  LOP3.LUT R23, RZ, R4, RZ, 0x33, !PT ;  /* 0x00000004ff177212 */ /* 0x000fe200078e33ff */
[----:B------:R-:W3:Y:S01]  /*6c90*/  LDC R29, c[0x0][0x8e0] ;  /* 0x00023800ff1d7b82 */ /* 0x000ee20000000800 */
[----:B------:R-:W-:Y:S01]  /*6ca0*/  SHF.L.U32 R28, R7, R28, RZ ;  /* 0x0000001c071c7219 */ /* 0x000fe200000006ff */
[----:B------:R-:W-:-:S06]  /*6cb0*/  IMAD.MOV.U32 R4, RZ, RZ, R14 ;  /* 0x000000ffff047224 */ /* 0x000fcc00078e000e */
[----:B------:R-:W1:Y:S01]  /*6cc0*/  LDC R30, c[0x0][0x8b8] ;  /* 0x00022e00ff1e7b82 */ /* 0x000e620000000800 */
[----:B------:R-:W-:Y:S05]  /*6cd0*/  @!P0 BRA `(.L_x_168) ;  /* 0x0000000000288947 */ /* 0x000fea0003800000 */
[----:B------:R-:W5:Y:S02]  /*6ce0*/  LDC R3, c[0x0][0x8f4] ;  /* 0x00023d00ff037b82 */ /* 0x000f640000000800 */
[----:B-----5:R-:W-:-:S05]  /*6cf0*/  IADD3 R3, P0, R14, R3, RZ ;  /* 0x000000030e037210 */ /* 0x020fca0007f1e0ff */
        /* <DEDUP_REMOVED lines=8> */
.L_x_168:
[----:B------:R-:W-:Y:S01]  /*6d80*/  ISETP.NE.AND P0, PT, R2, 0x1, PT ;  /* 0x000000010200780c */ /* 0x000fe20003f05270 */
[----:B------:R-:W-:Y:S01]  /*6d90*/  IMAD.MOV R13, RZ, RZ, -R13 ;  /* 0x000000ffff0d7224 */ /* 0x000fe200078e0a0d */
[----:B--2-4-:R-:W-:Y:S02]  /*6da0*/  SHF.R.U64 R0, R4, R27, R5 ;  /* 0x0000001b04007219 */ /* 0x014fe40000001205 */
[----:B------:R-:W-:Y:S02]  /*6db0*/  LOP3.LUT R23, R10, R23, RZ, 0xc0, !PT ;  /* 0x000000170a177212 */ /* 0x000fe400078ec0ff */
[----:B-1----:R-:W-:Y:S01]  /*6dc0*/  IADD3 R5, R25, -0x1, RZ ;  /* 0xffffffff19057810 */ /* 0x002fe20007ffe0ff */
[----:B------:R-:W-:Y:S01]  /*6dd0*/  IMAD.MOV R3, RZ, RZ, -R0 ;  /* 0x000000ffff037224 */ /* 0x000fe200078e0a00 */
[----:B------:R-:W-:Y:S01]  /*6de0*/  R2UR UR47, R31 ;  /* 0x000000001f2f72ca */ /* 0x000fe200000e0000 */
[----:B------:R-:W-:Y:S01]  /*6df0*/  IMAD R23, R28, R0, R23 ;  /* 0x000000001c177224 */ /* 0x000fe200078e0217 */
[----:B------:R-:W-:Y:S01]  /*6e00*/  LOP3.LUT R5, R12, R5, RZ, 0xc0, !PT ;  /* 0x000000050c057212 */ /* 0x000fe200078ec0ff */
[----:B---3--:R-:W-:-:S02]  /*6e10*/  IMAD R0, R3, R29, R14 ;  /* 0x0000001d03007224 */ /* 0x008fc400078e020e */
[----:B------:R-:W-:Y:S02]  /*6e20*/  @P0 IMAD R26, R15, R13, R24 ;  /* 0x0000000d0f1a0224 */ /* 0x000fe400078e0218 */
[----:B------:R-:W-:Y:S02]  /*6e30*/  IMAD R0, R0, R25, R5 ;  /* 0x0000001900007224 */ /* 0x000fe400078e0205 */
[----:B------:R-:W-:Y:S02]  /*6e40*/  IMAD R23, R23, R30, R26 ;  /* 0x0000001e17177224 */ /* 0x000fe400078e021a */
[----:B------:R-:W-:-:S03]  /*6e50*/  IMAD.MOV.U32 R3, RZ, RZ, 0x1 ;  /* 0x00000001ff037424 */ /* 0x000fc600078e00ff */
[----:B------:R-:W-:Y:S02]  /*6e60*/  SEL R60, R0, R23, !P0 ;  /* 0x00000017003c7207 */ /* 0x000fe40004000000 */
[----:B------:R-:W-:Y:S02]  /*6e70*/  SEL R23, R23, R0, !P0 ;  /* 0x0000000017177207 */ /* 0x000fe40004000000 */
[----:B------:R-:W-:-:S07]  /*6e80*/  PRMT R0, R3, 0x7610, R0 ;  /* 0x0000761003007816 */ /* 0x000fce0000000000 */
.L_x_166:
[----:B------:R-:W-:Y:S01]  /*6e90*/  UIADD3 UR48, UR10, 0x1, URZ ;  /* 0x000000010a307890 */ /* 0x000fe2000fffe03f */
[----:B------:R-:W-:Y:S01]  /*6ea0*/  LOP3.LUT P0, RZ, R0, 0xff, RZ, 0xc0, !PT ;  /* 0x000000ff00ff7812 */ /* 0x000fe2000780c0ff */
[----:B------:R-:W-:Y:S02]  /*6eb0*/  ULOP3.LUT UR43, UR8, 0x7, URZ, 0xc0, !UPT ;  /* 0x00000007082b7892 */ /* 0x000fe4000f8ec03f */
[----:B------:R-:W-:Y:S02]  /*6ec0*/  UISETP.NE.AND UP0, UPT, UR48, 0x3, UPT ;  /* 0x000000033000788c */ /* 0x000fe4000bf05270 */
[----:B------:R-:W-:Y:S02]  /*6ed0*/  UIADD3 UR39, UR39, 0x2, URZ ;  /* 0x0000000227277890 */ /* 0x000fe4000fffe03f */
[----:B------:R-:W-:Y:S02]  /*6ee0*/  USEL UR49, URZ, 0x1, UP0 ;  /* 0x000000013f317887 */ /* 0x000fe40008000000 */
[----:B------:R-:W-:-:S02]  /*6ef0*/  USEL UR48, UR48, URZ, UP0 ;  /* 0x0000003f30307287 */ /* 0x000fc40008000000 */
[----:B------:R-:W-:Y:S02]  /*6f00*/  ULOP3.LUT UR49, UR9, UR49, URZ, 0x3c, !UPT ;  /* 0x0000003109317292 */ /* 0x000fe4000f8e3c3f */
[----:B------:R-:W-:Y:S10]  /*6f10*/  @P0 BRA `(.L_x_169) ;  /* 0xffffffa400680947 */ /* 0x000ff4000383ffff */
[----:B------:R-:W-:-:S13]  /*6f20*/  PLOP3.LUT P0, PT, PT, PT, PT, 0x8, 0x0 ;  /* 0x000000000000781c */ /* 0x000fda0003f0e170 */
.L_x_19:
[----:B------:R-:W-:Y:S05]  /*6f30*/  @P0 BRA `(.L_x_11) ;  /* 0x0000002800f00947 */ /* 0x000fea0003800000 */
[----:B------:R-:W-:Y:S01]  /*6f40*/  ULDC.64 UR6, c[0x0][0x588] ;  /* 0x0001620000067ab9 */ /* 0x000fe20000000a00 */
[----:B------:R-:W-:Y:S01]  /*6f50*/  ULDC.64 UR4, c[0x0][0x590] ;  /* 0x0001640000047ab9 */ /* 0x000fe20000000a00 */
[----:B------:R-:W-:Y:S01]  /*6f60*/  ISETP.NE.U32.AND P0, PT, RZ, UR6, PT ;  /* 0x00000006ff007c0c */ /* 0x000fe2000bf05070 */
[----:B------:R-:W-:-:S04]  /*6f70*/  DEPBAR.LE SB0, 0x0 ;  /* 0x000080000000791a */ /* 0x000fc80000000000 */
[----:B------:R-:W-:Y:S01]  /*6f80*/  ISETP.NE.U32.AND P1, PT, RZ, UR4, PT ;  /* 0x00000004ff007c0c */ /* 0x000fe2000bf25070 */
[----:B------:R-:W-:Y:S01]  /*6f90*/  BSSY B0, `(.L_x_170) ;  /* 0x0000015000007945 */ /* 0x000fe20003800000 */
[----:B------:R-:W-:Y:S02]  /*6fa0*/  ISETP.NE.AND.EX P0, PT, RZ, UR7, PT, P0 ;  /* 0x00000007ff007c0c */ /* 0x000fe4000bf05300 */
[----:B------:R-:W-:-:S13]  /*6fb0*/  ISETP.NE.AND.EX P1, PT, RZ, UR5, PT, P1 ;  /* 0x00000005ff007c0c */ /* 0x000fda000bf25310 */
[----:B------:R-:W-:Y:S05]  /*6fc0*/  @P0 BRA P1, `(.L_x_171) ;  /* 0x0000000000440947 */ /* 0x000fea0000800000 */
[----:B------:R-:W-:-:S04]  /*6fd0*/  ISETP.NE.U32.AND P0, PT, RZ, UR4, PT ;  /* 0x00000004ff007c0c */ /* 0x000fc8000bf05070 */
[----:B------:R-:W-:-:S13]  /*6fe0*/  ISETP.NE.AND.EX P0, PT, RZ, UR5, PT, P0 ;  /* 0x00000005ff007c0c */ /* 0x000fda000bf05300 */
[----:B------:R-:W-:Y:S05]  /*6ff0*/  @!P0 BRA `(.L_x_172) ;  /* 0x00000000002c8947 */ /* 0x000fea0003800000 */
[----:B------:R-:W-:-:S13]  /*7000*/  LOP3.LUT P0, RZ, R56, 0xff, RZ, 0xc0, !PT ;  /* 0x000000ff38ff7812 */ /* 0x000fda000780c0ff */
[----:B------:R-:W-:Y:S05]  /*7010*/  @!P0 BRA `(.L_x_173) ;  /* 0x0000000000108947 */ /* 0x000fea0003800000 */
[----:B-----5:R-:W-:-:S13]  /*7020*/  FSETP.NEU.AND P0, PT, R57, RZ, PT ;  /* 0x000000ff3900720b */ /* 0x020fda0003f0d000 */
[----:B------:R-:W-:Y:S05]  /*7030*/  @!P0 BREAK B0 ;  /* 0x0000000000008942 */ /* 0x000fea0003800000 */
[----:B------:R-:W-:Y:S05]  /*7040*/  @P0 BRA `(.L_x_171) ;  /* 0x0000000000240947 */ /* 0x000fea0003800000 */
[----:B------:R-:W-:Y:S05]  /*7050*/  BRA `(.L_x_11) ;  /* 0x0000002800a87947 */ /* 0x000fea0003800000 */
.L_x_173:
[----:B------:R-:W-:-:S04]  /*7060*/  ISETP.NE.U32.AND P0, PT, RZ, UR6, PT ;  /* 0x00000006ff007c0c */ /* 0x000fc8000bf05070 */
[----:B------:R-:W-:-:S13]  /*7070*/  ISETP.NE.AND.EX P0, PT, RZ, UR7, PT, P0 ;  /* 0x00000007ff007c0c */ /* 0x000fda000bf05300 */
[----:B------:R-:W-:Y:S05]  /*7080*/  @!P0 BREAK B0 ;  /* 0x0000000000008942 */ /* 0x000fea0003800000 */
[----:B------:R-:W-:Y:S05]  /*7090*/  @P0 BRA `(.L_x_171) ;  /* 0x0000000000100947 */ /* 0x000fea0003800000 */
[----:B------:R-:W-:Y:S05]  /*70a0*/  BRA `(.L_x_11) ;  /* 0x0000002800947947 */ /* 0x000fea0003800000 */
.L_x_172:
[----:B-----5:R-:W-:-:S13]  /*70b0*/  FSETP.NEU.AND P0, PT, R57, RZ, PT ;  /* 0x000000ff3900720b */ /* 0x020fda0003f0d000 */
[----:B------:R-:W-:Y:S05]  /*70c0*/  @!P0 BREAK B0 ;  /* 0x0000000000008942 */ /* 0x000fea0003800000 */
[----:B------:R-:W-:Y:S05]  /*70d0*/  @!P0 BRA `(.L_x_11) ;  /* 0x0000002800888947 */ /* 0x000fea0003800000 */
.L_x_171:
[----:B------:R-:W-:Y:S05]  /*70e0*/  BSYNC B0 ;  /* 0x0000000000007941 */ /* 0x000fea0003800000 */
.L_x_170:
[----:B------:R-:W-:-:S04]  /*70f0*/  LOP3.LUT R19, R19, 0x1, RZ, 0xfc, !PT ;  /* 0x0000000113137812 */ /* 0x000fc800078efcff */
[----:B------:R-:W-:-:S13]  /*7100*/  ISETP.NE.AND P0, PT, R19, 0x3, PT ;  /* 0x000000031300780c */ /* 0x000fda0003f05270 */
[----:B------:R-:W-:Y:S05]  /*7110*/  @!P0 BRA `(.L_x_174) ;  /* 0x0000000000048947 */ /* 0x000fea0003800000 */
[----:B------:R-:W-:Y:S01]  /*7120*/  BPT.TRAP 0x1 ;  /* 0x000000040000795c */ /* 0x000fe20000300000 */
.L_x_174:
[----:B------:R-:W3:Y:S01]  /*7130*/  S2UR UR5, SR_CgaCtaId ;  /* 0x00000000000579c3 */ /* 0x000ee20000008800 */
[----:B------:R-:W-:Y:S02]  /*7140*/  UMOV UR4, 0x400 ;  /* 0x0000040000047882 */ /* 0x000fe40000000000 */
[----:B---3--:R-:W-:-:S04]  /*7150*/  ULEA UR4, UR5, UR4, 0x18 ;  /* 0x0000000405047291 */ /* 0x008fc8000f8ec03f */
[----:B------:R-:W-:-:S04]  /*7160*/  ULEA UR4, UR38, UR4, 0x3 ;  /* 0x0000000426047291 */ /* 0x000fc8000f8e183f */
[----:B------:R-:W-:-:S04]  /*7170*/  UIADD3 UR4, UR4, 0x98, URZ ;  /* 0x0000009804047890 */ /* 0x000fc8000fffe03f */
[----:B------:R-:W-:-:S09]  /*7180*/  UPRMT UR4, UR5, 0x654, UR4 ;  /* 0x0000065405047896 */ /* 0x000fd20008000004 */
[----:B------:R-:W-:Y:S01]  /*7190*/  SYNCS.ARRIVE.TRANS64.RED.A1T0 RZ, [UR4], RZ ;  /* 0x000000ffffff79a7 */ /* 0x000fe20008100404 */
[----:B------:R-:W-:Y:S05]  /*71a0*/  BRA `(.L_x_11) ;  /* 0x0000002800547947 */ /* 0x000fea0003800000 */
.L_x_10:
[----:B------:R-:W-:Y:S01]  /*71b0*/  ULDC.64 UR4, c[0x0][0x8f8] ;  /* 0x00023e0000047ab9 */ /* 0x000fe20000000a00 */
[----:B------:R-:W-:Y:S01]  /*71c0*/  PRMT R10, RZ, 0x7610, R10 ;  /* 0x00007610ff0a7816 */ /* 0x000fe2000000000a */
[----:B------:R-:W-:Y:S01]  /*71d0*/  IMAD.MOV.U32 R7, RZ, RZ, -0x1 ;  /* 0xffffffffff077424 */ /* 0x000fe200078e00ff */
[----:B------:R-:W-:Y:S01]  /*71e0*/  ISETP.GE.U32.AND P1, PT, R16, UR4, PT ;  /* 0x0000000410007c0c */ /* 0x000fe2000bf26070 */
[----:B------:R-:W-:Y:S01]  /*71f0*/  IMAD.MOV.U32 R6, RZ, RZ, -0x1 ;  /* 0xffffffffff067424 */ /* 0x000fe200078e00ff */
[----:B------:R-:W-:Y:S02]  /*7200*/  MOV R13, 0xffffffff ;  /* 0xffffffff000d7802 */ /* 0x000fe40000000f00 */
[----:B------:R-:W-:-:S13]  /*7210*/  ISETP.GE.U32.AND.EX P1, PT, R17, UR5, PT, P1 ;  /* 0x0000000511007c0c */ /* 0x000fda000bf26110 */
[----:B------:R-:W-:Y:S05]  /*7220*/  @P1 BRA `(.L_x_175) ;  /* 0x00000004005c1947 */ /* 0x000fea0003800000 */
[----:B------:R-:W1:Y:S01]  /*7230*/  LDC.64 R14, c[0x0][0x8d0] ;  /* 0x00023400ff0e7b82 */ /* 0x000e620000000a00 */
[----:B------:R-:W-:Y:S01]  /*7240*/  MOV R12, R16 ;  /* 0x00000010000c7202 */ /* 0x000fe20000000f00 */
[----:B------:R-:W-:-:S06]  /*7250*/  IMAD.MOV.U32 R13, RZ, RZ, R17 ;  /* 0x000000ffff0d7224 */ /* 0x000fcc00078e0011 */
[----:B------:R-:W2:Y:S08]  /*7260*/  LDC R20, c[0x0][0x8d8] ;  /* 0x00023600ff147b82 */ /* 0x000eb00000000800 */
[----:B------:R-:W3:Y:S01]  /*7270*/  LDC.64 R24, c[0x0][0x8c8] ;  /* 0x00023200ff187b82 */ /* 0x000ee20000000a00 */
[----:B-1----:R-:W-:-:S04]  /*7280*/  ISETP.NE.U32.AND P1, PT, R14, RZ, PT ;  /* 0x000000ff0e00720c */ /* 0x002fc80003f25070 */
[----:B------:R-:W-:-:S13]  /*7290*/  ISETP.NE.AND.EX P1, PT, R15, RZ, PT, P1 ;  /* 0x000000ff0f00720c */ /* 0x000fda0003f25310 */
[----:B--23--:R-:W-:Y:S05]  /*72a0*/  @!P1 BRA `(.L_x_176) ;  /* 0x0000000000289947 */ /* 0x00cfea0003800000 */
[----:B------:R-:W1:Y:S02]  /*72b0*/  LDC R7, c[0x0][0x8dc] ;  /* 0x00023700ff077b82 */ /* 0x000e640000000800 */
        /* <DEDUP_REMOVED lines=9> */
.L_x_176:
[--C-:B------:R-:W-:Y:S01]  /*7350*/  SHF.R.U64 R14, R12, R20, R13.reuse ;  /* 0x000000140c0e7219 */ /* 0x100fe2000000120d */
[----:B------:R-:W1:Y:S01]  /*7360*/  LDC R26, c[0x0][0x8c0] ;  /* 0x00023000ff1a7b82 */ /* 0x000e620000000800 */
[----:B------:R-:W-:Y:S01]  /*7370*/  I2FP.F32.U32 R7, R8 ;  /* 0x0000000800077245 */ /* 0x000fe20000201000 */
[----:B------:R-:W-:Y:S01]  /*7380*/  ULDC UR4, c[0x0][0x150] ;  /* 0x0000540000047ab9 */ /* 0x000fe20000000800 */
[----:B------:R-:W-:Y:S02]  /*7390*/  SHF.R.U32.HI R6, RZ, R20, R13 ;  /* 0x00000014ff067219 */ /* 0x000fe4000001160d */
[----:B------:R-:W-:Y:S01]  /*73a0*/  IADD3 R9, P1, RZ, -R14, RZ ;  /* 0x8000000eff097210 */ /* 0x000fe20007f3e0ff */
[----:B------:R-:W-:Y:S01]  /*73b0*/  FMUL R13, R7, UR4 ;  /* 0x00000004070d7c20 */ /* 0x000fe20008400000 */
[----:B------:R-:W-:Y:S01]  /*73c0*/  ULDC UR4, c[0x0][0x154] ;  /* 0x0000550000047ab9 */ /* 0x000fe20000000800 */
[----:B------:R-:W2:Y:S02]  /*73d0*/  LDC.64 R28, c[0x0][0x8e8] ;  /* 0x00023a00ff1c7b82 */ /* 0x000ea40000000a00 */
[----:B------:R-:W-:-:S02]  /*73e0*/  IMAD.X R11, RZ, RZ, ~R6, P1 ;  /* 0x000000ffff0b7224 */ /* 0x000fc400008e0e06 */
[----:B------:R-:W3:Y:S01]  /*73f0*/  F2I.U32.TRUNC.NTZ R13, R13 ;  /* 0x0000000d000d7305 */ /* 0x000ee2000020f000 */
[----:B------:R-:W-:-:S03]  /*7400*/  IMAD.WIDE.U32 R6, R9, R24, R16 ;  /* 0x0000001809067225 */ /* 0x000fc600078e0010 */
[----:B------:R-:W4:Y:S01]  /*7410*/  LDC R15, c[0x0][0x144] ;  /* 0x00005100ff0f7b82 */ /* 0x000f220000000800 */
[----:B------:R-:W-:-:S04]  /*7420*/  IMAD R10, R11, R24, RZ ;  /* 0x000000180b0a7224 */ /* 0x000fc800078e02ff */
[----:B------:R-:W-:Y:S02]  /*7430*/  IMAD R9, R9, R25, R10 ;  /* 0x0000001909097224 */ /* 0x000fe400078e020a */
[----:B------:R-:W-:Y:S01]  /*7440*/  IMAD.MOV.U32 R10, RZ, RZ, -0x1 ;  /* 0xffffffffff0a7424 */ /* 0x000fe200078e00ff */
[----:B------:R-:W5:Y:S02]  /*7450*/  LDC R20, c[0x0][0x8b0] ;  /* 0x00022c00ff147b82 */ /* 0x000f640000000800 */
[----:B------:R-:W-:Y:S02]  /*7460*/  IADD3 R7, R7, R9, RZ ;  /* 0x0000000907077210 */ /* 0x000fe40007ffe0ff */
[----:B------:R-:W-:Y:S02]  /*7470*/  I2FP.F32.U32 R9, R3 ;  /* 0x0000000300097245 */ /* 0x000fe40000201000 */
[-C--:B-1----:R-:W-:Y:S01]  /*7480*/  SHF.R.U64 R12, R6, R26.reuse, R7 ;  /* 0x0000001a060c7219 */ /* 0x082fe20000001207 */
[----:B---3--:R-:W-:Y:S01]  /*7490*/  IMAD.MOV R6, RZ, RZ, -R13 ;  /* 0x000000ffff067224 */ /* 0x008fe200078e0a0d */
[----:B------:R-:W1:Y:S01]  /*74a0*/  LDC R11, c[0x0][0x900] ;  /* 0x00024000ff0b7b82 */ /* 0x000e620000000800 */
[----:B--2---:R-:W-:Y:S01]  /*74b0*/  ISETP.NE.U32.AND P1, PT, R28, RZ, PT ;  /* 0x000000ff1c00720c */ /* 0x004fe20003f25070 */
[----:B------:R-:W-:Y:S01]  /*74c0*/  FMUL R9, R9, UR4 ;  /* 0x0000000409097c20 */ /* 0x000fe20008400000 */
[----:B------:R-:W-:-:S02]  /*74d0*/  SHF.R.U32.HI R7, RZ, R26, R7 ;  /* 0x0000001aff077219 */ /* 0x000fc40000011607 */
[----:B------:R-:W-:-:S03]  /*74e0*/  ISETP.NE.AND.EX P1, PT, R29, RZ, PT, P1 ;  /* 0x000000ff1d00720c */ /* 0x000fc60003f25310 */
[----:B------:R-:W2:Y:S01]  /*74f0*/  LDC R24, c[0x0][0x148] ;  /* 0x00005200ff187b82 */ /* 0x000ea20000000800 */
[----:B----4-:R-:W-:Y:S01]  /*7500*/  IMAD R25, R15, R6, R8 ;  /* 0x000000060f197224 */ /* 0x010fe200078e0208 */
[----:B------:R-:W-:-:S06]  /*7510*/  MOV R8, 0x1 ;  /* 0x0000000100087802 */ /* 0x000fcc0000000f00 */
[----:B------:R-:W3:Y:S01]  /*7520*/  LDC R23, c[0x0][0x8a8] ;  /* 0x00022a00ff177b82 */ /* 0x000ee20000000800 */
[-CC-:B-----5:R-:W-:Y:S02]  /*7530*/  SHF.R.U64 R15, R12, R20.reuse, R7.reuse ;  /* 0x000000140c0f7219 */ /* 0x1a0fe40000001207 */
[----:B------:R-:W-:Y:S02]  /*7540*/  SHF.R.U32.HI R6, RZ, R20, R7 ;  /* 0x00000014ff067219 */ /* 0x000fe40000011607 */
[----:B------:R4:W1:Y:S03]  /*7550*/  F2I.U32.TRUNC.NTZ R20, R9 ;  /* 0x0000000900147305 */ /* 0x000866000020f000 */
[----:B------:R-:W2:Y:S01]  /*7560*/  LDC R27, c[0x0][0x8f0] ;  /* 0x00023c00ff1b7b82 */ /* 0x000ea20000000800 */
[-C--:B-1----:R-:W-:Y:S02]  /*7570*/  SHF.R.U64 R21, R15, R11.reuse, R6 ;  /* 0x0000000b0f157219 */ /* 0x082fe40000001206 */
[----:B------:R-:W-:-:S02]  /*7580*/  SHF.L.U32 R10, R10, R11, RZ ;  /* 0x0000000b0a0a7219 */ /* 0x000fc400000006ff */
[-C--:B------:R-:W-:Y:S01]  /*7590*/  SHF.R.U32.HI R7, RZ, R11.reuse, R6 ;  /* 0x0000000bff077219 */ /* 0x080fe20000011606 */
[----:B------:R-:W-:Y:S01]  /*75a0*/  IMAD.MOV.U32 R6, RZ, RZ, R21 ;  /* 0x000000ffff067224 */ /* 0x000fe200078e0015 */
[----:B------:R-:W-:Y:S01]  /*75b0*/  SHF.L.U32 R26, R8, R11, RZ ;  /* 0x0000000b081a7219 */ /* 0x000fe200000006ff */
[----:B------:R-:W1:Y:S01]  /*75c0*/  LDC R30, c[0x0][0x8e0] ;  /* 0x00023800ff1e7b82 */ /* 0x000e620000000800 */
[----:B------:R-:W-:-:S07]  /*75d0*/  LOP3.LUT R32, RZ, R10, RZ, 0x33, !PT ;  /* 0x0000000aff207212 */ /* 0x000fce00078e33ff */
[----:B------:R-:W1:Y:S01]  /*75e0*/  LDC R31, c[0x0][0x8b8] ;  /* 0x00022e00ff1f7b82 */ /* 0x000e620000000800 */
[----:B----4-:R-:W-:Y:S05]  /*75f0*/  @!P1 BRA `(.L_x_177) ;  /* 0x0000000000289947 */ /* 0x010fea0003800000 */
[----:B------:R-:W4:Y:S02]  /*7600*/  LDC R6, c[0x0][0x8f4] ;  /* 0x00023d00ff067b82 */ /* 0x000f240000000800 */
[----:B----4-:R-:W-:-:S05]  /*7610*/  IADD3 R11, P1, R21, R6, RZ ;  /* 0x00000006150b7210 */ /* 0x010fca0007f3e0ff */
        /* <DEDUP_REMOVED lines=8> */
.L_x_177:
[----:B------:R-:W-:Y:S01]  /*76a0*/  ISETP.NE.AND P1, PT, R2, 0x1, PT ;  /* 0x000000010200780c */ /* 0x000fe20003f25270 */
[----:B------:R-:W-:Y:S01]  /*76b0*/  IMAD.MOV R20, RZ, RZ, -R20 ;  /* 0x000000ffff147224 */ /* 0x000fe200078e0a14 */
[----:B--2---:R-:W-:Y:S01]  /*76c0*/  SHF.R.U64 R7, R6, R27, R7 ;  /* 0x0000001b06077219 */ /* 0x004fe20000001207 */
[----:B------:R-:W-:Y:S01]  /*76d0*/  IMAD.MOV.U32 R10, RZ, RZ, 0x1 ;  /* 0x00000001ff0a7424 */ /* 0x000fe200078e00ff */
[----:B------:R-:W-:Y:S02]  /*76e0*/  LOP3.LUT R6, R15, R32, RZ, 0xc0, !PT ;  /* 0x000000200f067212 */ /* 0x000fe400078ec0ff */
[----:B---3--:R-:W-:Y:S01]  /*76f0*/  IADD3 R9, R23, -0x1, RZ ;  /* 0xffffffff17097810 */ /* 0x008fe20007ffe0ff */
[----:B------:R-:W-:Y:S02]  /*7700*/  IMAD.MOV R8, RZ, RZ, -R7 ;  /* 0x000000ffff087224 */ /* 0x000fe400078e0a07 */
[----:B------:R-:W-:Y:S01]  /*7710*/  IMAD R6, R26, R7, R6 ;  /* 0x000000071a067224 */ /* 0x000fe200078e0206 */
[----:B------:R-:W-:-:S03]  /*7720*/  LOP3.LUT R12, R12, R9, RZ, 0xc0, !PT ;  /* 0x000000090c0c7212 */ /* 0x000fc600078ec0ff */
[----:B------:R-:W-:Y:S02]  /*7730*/  @P1 IMAD R25, R24, R20, R3 ;  /* 0x0000001418191224 */ /* 0x000fe400078e0203 */
[----:B-1----:R-:W-:Y:S02]  /*7740*/  IMAD R3, R8, R30, R21 ;  /* 0x0000001e08037224 */ /* 0x002fe400078e0215 */
[----:B------:R-:W-:Y:S02]  /*7750*/  IMAD R13, R6, R31, R25 ;  /* 0x0000001f060d7224 */ /* 0x000fe400078e0219 */
[----:B------:R-:W-:-:S05]  /*7760*/  IMAD R6, R3, R23, R12 ;  /* 0x0000001703067224 */ /* 0x000fca00078e020c */
[----:B------:R-:W-:Y:S02]  /*7770*/  SEL R7, R6, R13, !P1 ;  /* 0x0000000d06077207 */ /* 0x000fe40004800000 */
[----:B------:R-:W-:Y:S02]  /*7780*/  SEL R13, R13, R6, !P1 ;  /* 0x000000060d0d7207 */ /* 0x000fe40004800000 */
[----:B------:R-:W-:-:S07]  /*7790*/  MOV R6, R14 ;  /* 0x0000000e00067202 */ /* 0x000fce0000000f00 */
.L_x_175:
[----:B------:R-:W-:-:S08]  /*77a0*/  NOP ;  /* 0x0000000000007918 */ /* 0x000fd00000000000 */
[----:B------:R-:W1:-:S00]  /*77b0*/  USETMAXREG.DEALLOC.CTAPOOL 0x28 ;  /* 0x00000028000079c8 */ /* 0x000e4000080e0500 */
[----:B-1----:R-:W-:-:S13]  /*77c0*/  ISETP.NE.AND P1, PT, R0, 0x1, PT ;  /* 0x000000010000780c */ /* 0x002fda0003f25270 */
[----:B------:R-:W-:Y:S05]  /*77d0*/  @!P1 BRA `(.L_x_11) ;  /* 0x0000002000c89947 */ /* 0x000fea0003800000 */
[----:B------:R-:W-:Y:S05]  /*77e0*/  @!P4 BRA `(.L_x_178) ;  /* 0x000000100050c947 */ /* 0x000fea0003800000 */
[----:B------:R-:W-:-:S13]  /*77f0*/  ISETP.NE.OR P0, PT, R0, 0x2, P0 ;  /* 0x000000020000780c */ /* 0x000fda0000705670 */
[----:B------:R-:W-:Y:S05]  /*7800*/  @P0 BRA `(.L_x_11) ;  /* 0x0000002000bc0947 */ /* 0x000fea0003800000 */
[----:B------:R-:W-:-:S13]  /*7810*/  LOP3.LUT P1, RZ, R10, 0xff, RZ, 0xc0, !PT ;  /* 0x000000ff0aff7812 */ /* 0x000fda000782c0ff */
[----:B------:R-:W-:Y:S05]  /*7820*/  @!P1 BRA `(.L_x_179) ;  /* 0x0000000000189947 */ /* 0x000fea0003800000 */
[----:B------:R-:W-:Y:S01]  /*7830*/  UMOV UR4, 0x400 ;  /* 0x0000040000047882 */ /* 0x000fe20000000000 */
[----:B------:R-:W-:Y:S01]  /*7840*/  IMAD.MOV.U32 R0, RZ, RZ, RZ ;  /* 0x000000ffff007224 */ /* 0x000fe200078e00ff */
[----:B------:R-:W-:-:S04]  /*7850*/  ULEA UR4, UR42, UR4, 0x18 ;  /* 0x000000042a047291 */ /* 0x000fc8000f8ec03f */
[----:B------:R-:W-:-:S05]  /*7860*/  SHF.L.U32 R0, R0, 0x1f, RZ ;  /* 0x0000001f00007819 */ /* 0x000fca00000006ff */
[----:B------:R-:W1:Y:S02]  /*7870*/  SYNCS.PHASECHK.TRANS64.TRYWAIT P0, [UR4+0xb8], R0 ;  /* 0x0000b800ff0075a7 */ /* 0x000e640008000144 */
[----:B-1----:R-:W-:Y:S05]  /*7880*/  @!P0 BRA `(.L_x_180) ;  /* 0x0000002000f88947 */ /* 0x002fea0003800000 */
.L_x_179:
[----:B-1----:R-:W-:Y:S01]  /*7890*/  PRMT R0, RZ, 0x7610, R0 ;  /* 0x00007610ff007816 */ /* 0x002fe20000000000 */
[----:B------:R-:W-:Y:S06]  /*78a0*/  @P3 BRA `(.L_x_181) ;  /* 0x0000000000243947 */ /* 0x000fec0003800000 */
[----:B------:R-:W-:Y:S02]  /*78b0*/  ULDC.64 UR4, c[0x0][0x588] ;  /* 0x0001620000047ab9 */ /* 0x000fe40000000a00 */
[----:B------:R-:W-:-:S04]  /*78c0*/  ISETP.NE.U32.AND P0, PT, RZ, UR4, PT ;  /* 0x00000004ff007c0c */ /* 0x000fc8000bf05070 */
[----:B------:R-:W-:-:S13]  /*78d0*/  ISETP.NE.AND.EX P0, PT, RZ, UR5, PT, P0 ;  /* 0x00000005ff007c0c */ /* 0x000fda000bf05300 */
[----:B------:R-:W-:Y:S05]  /*78e0*/  @!P0 BRA `(.L_x_182) ;  /* 0x00000000000c8947 */ /* 0x000fea0003800000 */
[----:B------:R1:W5:Y:S01]  /*78f0*/  LDG.E R3, desc[UR54][R4.64] ;  /* 0x0000003604037981 */ /* 0x000362000c1e1900 */
[----:B------:R-:W-:Y:S01]  /*7900*/  IMAD.MOV.U32 R0, RZ, RZ, 0x1 ;  /* 0x00000001ff007424 */ /* 0x000fe200078e00ff */
[----:B------:R-:W-:Y:S06]  /*7910*/  BRA `(.L_x_181) ;  /* 0x0000000000087947 */ /* 0x000fec0003800000 */
.L_x_182:
[----:B------:R-:W2:Y:S01]  /*7920*/  LDC R3, c[0x0][0x580] ;  /* 0x00016000ff037b82 */ /* 0x000ea20000000800 */
[----:B------:R-:W-:-:S07]  /*7930*/  MOV R0, 0x1 ;  /* 0x0000000100007802 */ /* 0x000fce0000000f00 */
.L_x_181:
[----:B------:R-:W-:Y:S01]  /*7940*/  UMOV UR4, URZ ;  /* 0x0000003f00047c82 */ /* 0x000fe20008000000 */
[----:B------:R-:W-:Y:S01]  /*7950*/  IMAD.MOV.U32 R8, RZ, RZ, 0x1 ;  /* 0x00000001ff087424 */ /* 0x000fe200078e00ff */
[----:B------:R-:W-:Y:S06]  /*7960*/  @!P1 BRA `(.L_x_183) ;  /* 0x0000000c004c9947 */ /* 0x000fec0003800000 */
[----:B------:R-:W3:Y:S01]  /*7970*/  LDC R9, c[0x0][0x900] ;  /* 0x00024000ff097b82 */ /* 0x000ee20000000800 */
[----:B-1----:R-:W-:Y:S01]  /*7980*/  IMAD.MOV.U32 R4, RZ, RZ, -0x1 ;  /* 0xffffffffff047424 */ /* 0x002fe200078e00ff */
[----:B------:R-:W-:Y:S01]  /*7990*/  MOV R8, 0x1 ;  /* 0x0000000100087802 */ /* 0x000fe20000000f00 */
[----:B------:R-:W-:Y:S01]  /*79a0*/  ULDC.64 UR14, c[0x0][0x198] ;  /* 0x00006600000e7ab9 */ /* 0x000fe20000000a00 */
[----:B------:R-:W-:Y:S01]  /*79b0*/  LOP3.LUT R10, R19, 0x2, RZ, 0xfc, !PT ;  /* 0x00000002130a7812 */ /* 0x000fe200078efcff */
[----:B------:R-:W-:Y:S01]  /*79c0*/  UMOV UR4, URZ ;  /* 0x0000003f00047c82 */ /* 0x000fe20008000000 */
[----:B------:R-:W-:Y:S01]  /*79d0*/  ULDC.64 UR22, c[0x0][0x588] ;  /* 0x0001620000167ab9 */ /* 0x000fe20000000a00 */
[----:B------:R-:W-:Y:S01]  /*79e0*/  ULDC.64 UR24, c[0x0][0x590] ;  /* 0x0001640000187ab9 */ /* 0x000fe20000000a00 */
[----:B------:R-:W1:Y:S01]  /*79f0*/  LDC R11, c[0x0][0x8a8] ;  /* 0x00022a00ff0b7b82 */ /* 0x000e620000000800 */
[----:B------:R-:W-:Y:S01]  /*7a00*/  ULDC.64 UR26, c[0x0][0x8f8] ;  /* 0x00023e00001a7ab9 */ /* 0x000fe20000000a00 */
[----:B---3--:R-:W-:-:S02]  /*7a10*/  SHF.L.U32 R4, R4, R9, RZ ;  /* 0x0000000904047219 */ /* 0x008fc400000006ff */
[----:B------:R-:W-:Y:S01]  /*7a20*/  SHF.L.U32 R9, R8, R9, RZ ;  /* 0x0000000908097219 */ /* 0x000fe200000006ff */
[----:B------:R-:W-:Y:S01]  /*7a30*/  IMAD.MOV.U32 R8, RZ, RZ, 0x1 ;  /* 0x00000001ff087424 */ /* 0x000fe200078e00ff */
[----:B------:R-:W-:Y:S01]  /*7a40*/  LOP3.LUT R12, RZ, R4, RZ, 0x33, !PT ;  /* 0x00000004ff0c7212 */ /* 0x000fe200078e33ff */
[----:B-1----:R-:W-:-:S07]  /*7a50*/  VIADD R11, R11, 0xffffffff ;  /* 0xffffffff0b0b7836 */ /* 0x002fce0000000000 */
.L_x_203:
[----:B------:R-:W-:Y:S02]  /*7a60*/  ISETP.NE.U32.AND P0, PT, RZ, UR24, PT ;  /* 0x00000018ff007c0c */ /* 0x000fe4000bf05070 */
[----:B------:R-:W-:Y:S02]  /*7a70*/  R2UR UR19, R13 ;  /* 0x000000000d1372ca */ /* 0x000fe400000e0000 */
[----:B------:R-:W-:Y:S02]  /*7a80*/  R2UR UR18, R7 ;  /* 0x00000000071272ca */ /* 0x000fe400000e0000 */
[----:B------:R-:W-:-:S09]  /*7a90*/  ISETP.NE.AND.EX P0, PT, RZ, UR25, PT, P0 ;  /* 0x00000019ff007c0c */ /* 0x000fd2000bf05300 */
[----:B------:R-:W-:Y:S02]  /*7aa0*/  USHF.L.U32 UR19, UR19, 0x7, URZ ;  /* 0x0000000713137899 */ /* 0x000fe4000800063f */
[----:B------:R-:W-:Y:S02]  /*7ab0*/  USHF.L.U32 UR18, UR18, 0x6, URZ ;  /* 0x0000000612127899 */ /* 0x000fe4000800063f */
[----:B------:R-:W-:Y:S10]  /*7ac0*/  @!P0 BRA `(.L_x_184) ;  /* 0x00000000002c8947 */ /* 0x000ff40003800000 */
[----:B------:R-:W-:-:S04]  /*7ad0*/  ISETP.NE.U32.AND P1, PT, RZ, UR22, PT ;  /* 0x00000016ff007c0c */ /* 0x000fc8000bf25070 */
[----:B------:R-:W-:-:S13]  /*7ae0*/  ISETP.NE.AND.EX P1, PT, RZ, UR23, PT, P1 ;  /* 0x00000017ff007c0c */ /* 0x000fda000bf25310 */
[----:B------:R-:W-:Y:S05]  /*7af0*/  @!P1 BRA `(.L_x_185) ;  /* 0x0000000000189947 */ /* 0x000fea0003800000 */
[----:B------:R-:W1:Y:S01]  /*7b00*/  LDC.64 R4, c[0x0][0x588] ;  /* 0x00016200ff047b82 */ /* 0x000e620000000a00 */
[----:B--2--5:R-:W-:-:S04]  /*7b10*/  IMAD R3, R6, UR24, RZ ;  /* 0x0000001806037c24 */ /* 0x024fc8000f8e02ff */
[----:B-1----:R-:W-:-:S05]  /*7b20*/  IMAD.WIDE R4, R3, 0x4, R4 ;  /* 0x0000000403047825 */ /* 0x002fca00078e0204 */
[----:B------:R1:W5:Y:S01]  /*7b30*/  LDG.E R3, desc[UR54][R4.64] ;  /* 0x0000003604037981 */ /* 0x000362000c1e1900 */
[----:B------:R-:W-:Y:S01]  /*7b40*/  MOV R0, 0x1 ;  /* 0x0000000100007802 */ /* 0x000fe20000000f00 */
[----:B------:R-:W-:Y:S06]  /*7b50*/  BRA `(.L_x_184) ;  /* 0x0000000000087947 */ /* 0x000fec0003800000 */
.L_x_185:
[----:B--2--5:R-:W3:Y:S01]  /*7b60*/  LDC R3, c[0x0][0x580] ;  /* 0x00016000ff037b82 */ /* 0x024ee20000000800 */
[----:B------:R-:W-:-:S07]  /*7b70*/  IMAD.MOV.U32 R0, RZ, RZ, 0x1 ;  /* 0x00000001ff007424 */ /* 0x000fce00078e00ff */
.L_x_184:
[----:B------:R-:W-:Y:S05]  /*7b80*/  @!P0 BRA `(.L_x_186) ;  /* 0x00000000001c8947 */ /* 0x000fea0003800000 */
[----:B------:R-:W-:-:S13]  /*7b90*/  LOP3.LUT P2, RZ, R0, 0xff, RZ, 0xc0, !PT ;  /* 0x000000ff00ff7812 */ /* 0x000fda000784c0ff */
[----:B-1----:R-:W1:Y:S02]  /*7ba0*/  @!P2 LDC.64 R4, c[0x0][0x588] ;  /* 0x00016200ff04ab82 */ /* 0x002e640000000a00 */
[----:B-1----:R-:W-:-:S04]  /*7bb0*/  @!P2 ISETP.NE.U32.AND P0, PT, R4, RZ, PT ;  /* 0x000000ff0400a20c */ /* 0x002fc80003f05070 */
[----:B------:R-:W-:Y:S02]  /*7bc0*/  @!P2 ISETP.NE.AND.EX P1, PT, R5, RZ, PT, P0 ;  /* 0x000000ff0500a20c */ /* 0x000fe40003f25300 */
[----:B--23-5:R-:W-:Y:S02]  /*7bd0*/  @P2 FSETP.EQ.AND P0, PT, R3, RZ, PT ;  /* 0x000000ff0300220b */ /* 0x02cfe40003f02000 */
[----:B------:R-:W-:Y:S01]  /*7be0*/  @!P2 PLOP3.LUT P0, PT, P1, PT, PT, 0x8, 0x0 ;  /* 0x000000000000a81c */ /* 0x000fe20000f0e170 */
[----:B------:R-:W-:-:S12]  /*7bf0*/  BRA `(.L_x_187) ;  /* 0x0000000000047947 */ /* 0x000fd80003800000 */
.L_x_186:
[----:B--23-5:R-:W-:-:S13]  /*7c00*/  FSETP.EQ.AND P0, PT, R3, RZ, PT ;  /* 0x000000ff0300720b */ /* 0x02cfda0003f02000 */
.L_x_187:
[----:B------:R-:W-:Y:S02]  /*7c10*/  ISETP.NE.AND P2, PT, R10, 0x3, PT ;  /* 0x000000030a00780c */ /* 0x000fe40003f45270 */
[----:B------:R-:W-:-:S04]  /*7c20*/  ELECT P1, URZ, PT ;  /* 0x00000000003f782f */ /* 0x000fc80003820000 */
[----:B------:R-:W-:-:S07]  /*7c30*/  PLOP3.LUT P0, PT, P1, P0, PT, 0x20, 0x0 ;  /* 0x000000000000781c */ /* 0x000fce0000f00470 */
[----:B------:R-:W-:Y:S06]  /*7c40*/  @!P2 BRA `(.L_x_188) ;  /* 0x000000000004a947 */ /* 0x000fec0003800000 */
[----:B------:R-:W-:Y:S01]  /*7c50*/  BPT.TRAP 0x1 ;  /* 0x000000040000795c */ /* 0x000fe20000300000 */
.L_x_188:
[----:B------:R-:W2:Y:S01]  /*7c60*/  S2UR UR42, SR_CgaCtaId ;  /* 0x00000000002a79c3 */ /* 0x000ea20000008800 */
[----:B------:R-:W-:Y:S01]  /*7c70*/  UMOV UR5, 0x400 ;  /* 0x0000040000057882 */ /* 0x000fe20000000000 */
[----:B-1----:R-:W-:Y:S01]  /*7c80*/  SHF.L.U32 R4, R8, 0x1f, RZ ;  /* 0x0000001f08047819 */ /* 0x002fe200000006ff */
[----:B--2---:R-:W-:-:S04]  /*7c90*/  ULEA UR6, UR42, UR5, 0x18 ;  /* 0x000000052a067291 */ /* 0x004fc8000f8ec03f */
[----:B------:R-:W-:-:S09]  /*7ca0*/  ULEA UR5, UR4, UR6, 0x3 ;  /* 0x0000000604057291 */ /* 0x000fd2000f8e183f */
[----:B------:R-:W1:Y:S02]  /*7cb0*/  SYNCS.PHASECHK.TRANS64.TRYWAIT P1, [UR5+0x98], R4 ;  /* 0x00009804ff0075a7 */ /* 0x000e640008020145 */
[----:B-1----:R-:W-:Y:S05]  /*7cc0*/  @!P1 BRA `(.L_x_189) ;  /* 0x0000002000009947 */ /* 0x002fea0003800000 */
.L_x_235:
[----:B------:R-:W-:Y:S04]  /*7cd0*/  BSSY B0, `(.L_x_190) ;  /* 0x000000f000007945 */ /* 0x000fe80003800000 */
[----:B------:R-:W-:Y:S05]  /*7ce0*/  @!P0 BRA `(.L_x_191) ;  /* 0x0000000000348947 */ /* 0x000fea0003800000 */
[----:B------:R-:W-:Y:S01]  /*7cf0*/  ULEA UR16, UR4, UR6, 0xd ;  /* 0x0000000604107291 */ /* 0x000fe2000f8e683f */
[----:B------:R-:W-:Y:S01]  /*7d00*/  R2UR UR20, R6 ;  /* 0x00000000061472ca */ /* 0x000fe200000e0000 */
[----:B------:R-:W-:Y:S02]  /*7d10*/  UIADD3 UR8, UP0, UR14, 0x3f0, URZ ;  /* 0x000003f00e087890 */ /* 0x000fe4000ff1e03f */
[----:B------:R-:W-:Y:S02]  /*7d20*/  UIADD3 UR17, UR5, 0x80, URZ ;  /* 0x0000008005117890 */ /* 0x000fe4000fffe03f */
[----:B------:R-:W-:Y:S02]  /*7d30*/  UIADD3 UR16, UR16, 0x200, URZ ;  /* 0x0000020010107890 */ /* 0x000fe4000fffe03f */
[----:B------:R-:W-:Y:S01]  /*7d40*/  UIADD3.X UR9, URZ, UR15, URZ, UP0, !UPT ;  /* 0x0000000f3f097290 */ /* 0x000fe200087fe43f */
[----:B------:R-:W-:Y:S01]  /*7d50*/  UMOV UR10, 0x0 ;  /* 0x00000000000a7882 */ /* 0x000fe20000000000 */
[----:B------:R-:W-:-:S07]  /*7d60*/  UMOV UR11, 0x10000000 ;  /* 0x10000000000b7882 */ /* 0x000fce0000000000 */
[----:B------:R2:W-:Y:S02]  /*7d70*/  UTMALDG.3D [UR16], [UR8], desc[UR10] ;  /* 0x00000a10080075b4 */ /* 0x0005e40008011000 */
[----:B--2---:R-:W-:Y:S05]  /*7d80*/  @!P2 BRA `(.L_x_192) ;  /* 0x000000000004a947 */ /* 0x004fea0003800000 */
[----:B------:R-:W-:Y:S01]  /*7d90*/  BPT.TRAP 0x1 ;  /* 0x000000040000795c */ /* 0x000fe20000300000 */
.L_x_192:
[----:B-1----:R-:W1:Y:S02]  /*7da0*/  LDC R4, c[0x0][0x800] ;  /* 0x00020000ff047b82 */ /* 0x002e640000000800 */
[----:B-1----:R2:W-:Y:S02]  /*7db0*/  SYNCS.ARRIVE.TRANS64.RED.A0TR RZ, [UR5+0x80], R4 ;  /* 0x00008004ffff79a7 */ /* 0x0025e40008300405 */
.L_x_191:
[----:B------:R-:W-:Y:S05]  /*7dc0*/  BSYNC B0 ;  /* 0x0000000000007941 */ /* 0x000fea0003800000 */
.L_x_190:
[----:B------:R-:W-:Y:S05]  /*7dd0*/  @!P2 BRA `(.L_x_193) ;  /* 0x000000000004a947 */ /* 0x000fea0003800000 */
[----:B------:R-:W-:Y:S01]  /*7de0*/  BPT.TRAP 0x1 ;  /* 0x000000040000795c */ /* 0x000fe20000300000 */
.L_x_193:
[----:B------:R-:W-:Y:S02]  /*7df0*/  UIADD3 UR5, UR5, 0x80, URZ ;  /* 0x0000008005057890 */ /* 0x000fe4000fffe03f */
[----:B------:R-:W-:Y:S02]  /*7e00*/  UIADD3 UR4, UR4, 0x1, URZ ;  /* 0x0000000104047890 */ /* 0x000fe4000fffe03f */
[----:B------:R-:W-:Y:S02]  /*7e10*/  UPRMT UR5, UR42, 0x654, UR5 ;  /* 0x000006542a057896 */ /* 0x000fe40008000005 */
[----:B------:R-:W-:-:S04]  /*7e20*/  UISETP.NE.AND UP0, UPT, UR4, 0x3, UPT ;  /* 0x000000030400788c */ /* 0x000fc8000bf05270 */
[----:B------:R-:W-:-:S03]  /*7e30*/  USEL UR7, URZ, 0x1, UP0 ;  /* 0x000000013f077887 */ /* 0x000fc60008000000 */
[----:B------:R-:W-:Y:S01]  /*7e40*/  SYNCS.ARRIVE.TRANS64.RED.A1T0 RZ, [UR5], RZ ;  /* 0x000000ffffff79a7 */ /* 0x000fe20008100405 */
[----:B------:R-:W-:Y:S02]  /*7e50*/  USEL UR5, UR4, URZ, UP0 ;  /* 0x0000003f04057287 */ /* 0x000fe40008000000 */
[----:B------:R-:W-:Y:S01]  /*7e60*/  LOP3.LUT R8, R8, UR7, RZ, 0x3c, !PT ;  /* 0x0000000708087c12 */ /* 0x000fe2000f8e3cff */
[----:B------:R-:W-:Y:S09]  /*7e70*/  @!P2 BRA `(.L_x_194) ;  /* 0x000000000004a947 */ /* 0x000ff20003800000 */
[----:B------:R-:W-:Y:S01]  /*7e80*/  BPT.TRAP 0x1 ;  /* 0x000000040000795c */ /* 0x000fe20000300000 */
.L_x_194:
[----:B------:R-:W-:Y:S01]  /*7e90*/  ULEA UR4, UR5, UR6, 0x3 ;  /* 0x0000000605047291 */ /* 0x000fe2000f8e183f */
[----:B-12---:R-:W-:-:S08]  /*7ea0*/  SHF.L.U32 R4, R8, 0x1f, RZ ;  /* 0x0000001f08047819 */ /* 0x006fd000000006ff */
[----:B------:R-:W1:Y:S02]  /*7eb0*/  SYNCS.PHASECHK.TRANS64.TRYWAIT P1, [UR4+0x98], R4 ;  /* 0x00009804ff0075a7 */ /* 0x000e640008020144 */
[----:B-1----:R-:W-:Y:S05]  /*7ec0*/  @!P1 BRA `(.L_x_195) ;  /* 0x0000001c00989947 */ /* 0x002fea0003800000 */
.L_x_236:
[----:B------:R-:W-:Y:S04]  /*7ed0*/  BSSY B0, `(.L_x_196) ;  /* 0x0000011000007945 */ /* 0x000fe80003800000 */
[----:B------:R-:W-:Y:S05]  /*7ee0*/  @!P0 BRA `(.L_x_197) ;  /* 0x00000000003c8947 */ /* 0x000fea0003800000 */
[----:B------:R-:W-:Y:S01]  /*7ef0*/  ULEA UR8, UR5, UR6, 0xd ;  /* 0x0000000605087291 */ /* 0x000fe2000f8e683f */
[----:B------:R-:W-:Y:S01]  /*7f00*/  R2UR UR12, R6 ;  /* 0x00000000060c72ca */ /* 0x000fe200000e0000 */
[----:B------:R-:W-:Y:S02]  /*7f10*/  UIADD3 UR16, UP0, UR14, 0x3f0, URZ ;  /* 0x000003f00e107890 */ /* 0x000fe4000ff1e03f */
[----:B------:R-:W-:Y:S02]  /*7f20*/  UIADD3 UR10, UR18, 0x20, URZ ;  /* 0x00000020120a7890 */ /* 0x000fe4000fffe03f */
[----:B------:R-:W-:Y:S02]  /*7f30*/  UIADD3 UR9, UR4, 0x80, URZ ;  /* 0x0000008004097890 */ /* 0x000fe4000fffe03f */
[----:B------:R-:W-:Y:S02]  /*7f40*/  UIADD3 UR8, UR8, 0x200, URZ ;  /* 0x0000020008087890 */ /* 0x000fe4000fffe03f */
[----:B------:R-:W-:Y:S01]  /*7f50*/  UIADD3.X UR17, URZ, UR15, URZ, UP0, !UPT ;  /* 0x0000000f3f117290 */ /* 0x000fe200087fe43f */
[----:B------:R-:W-:Y:S01]  /*7f60*/  UMOV UR20, 0x0 ;  /* 0x0000000000147882 */ /* 0x000fe20000000000 */
[----:B------:R-:W-:Y:S01]  /*7f70*/  UMOV UR21, 0x10000000 ;  /* 0x1000000000157882 */ /* 0x000fe20000000000 */
[----:B------:R-:W-:-:S06]  /*7f80*/  UMOV UR11, UR19 ;  /* 0x00000013000b7c82 */ /* 0x000fcc0008000000 */
[----:B------:R2:W-:Y:S02]  /*7f90*/  UTMALDG.3D [UR8], [UR16], desc[UR20] ;  /* 0x00001408100075b4 */ /* 0x0005e40008011000 */
[----:B--2---:R-:W-:Y:S05]  /*7fa0*/  @!P2 BRA `(.L_x_198) ;  /* 0x000000000004a947 */ /* 0x004fea0003800000 */
[----:B------:R-:W-:Y:S01]  /*7fb0*/  BPT.TRAP 0x1 ;  /* 0x000000040000795c */ /* 0x000fe20000300000 */
.L_x_198:
[----:B-1----:R-:W1:Y:S02]  /*7fc0*/  LDC R4, c[0x0][0x800] ;  /* 0x00020000ff047b82 */ /* 0x002e640000000800 */
[----:B-1----:R2:W-:Y:S02]  /*7fd0*/  SYNCS.ARRIVE.TRANS64.RED.A0TR RZ, [UR4+0x80], R4 ;  /* 0x00008004ffff79a7 */ /* 0x0025e40008300404 */
.L_x_197:
[----:B------:R-:W-:Y:S05]  /*7fe0*/  BSYNC B0 ;  /* 0x0000000000007941 */ /* 0x000fea0003800000 */
.L_x_196:
[----:B------:R-:W-:Y:S05]  /*7ff0*/  @!P2 BRA `(.L_x_199) ;  /* 0x000000000004a947 */ /* 0x000fea0003800000 */
[----:B------:R-:W-:Y:S01]  /*8000*/  BPT.TRAP 0x1 ;  /* 0x000000040000795c */ /* 0x000fe20000300000 */
.L_x_199:
[----:B------:R-:W-:Y:S01]  /*8010*/  UIADD3 UR4, UR4, 0x80, URZ ;  /* 0x0000008004047890 */ /* 0x000fe2000fffe03f */
[----:B------:R-:W-:Y:S01]  /*8020*/  IADD3 R16, P0, R16, UR36, RZ ;  /* 0x0000002410107c10 */ /* 0x000fe2000ff1e0ff */
[----:B------:R-:W-:Y:S01]  /*8030*/  IMAD.MOV.U32 R13, RZ, RZ, -0x1 ;  /* 0xffffffffff0d7424 */ /* 0x000fe200078e00ff */
[----:B-12---:R-:W-:Y:S01]  /*8040*/  PRMT R4, RZ, 0x7610, R4 ;  /* 0x00007610ff047816 */ /* 0x006fe20000000004 */
[----:B------:R-:W-:Y:S01]  /*8050*/  UPRMT UR4, UR42, 0x654, UR4 ;  /* 0x000006542a047896 */ /* 0x000fe20008000004 */
[----:B------:R-:W-:Y:S01]  /*8060*/  IADD3.X R17, R17, UR41, RZ, P0, !PT ;  /* 0x0000002911117c10 */ /* 0x000fe200087fe4ff */
[----:B------:R-:W-:Y:S01]  /*8070*/  IMAD.MOV.U32 R6, RZ, RZ, -0x1 ;  /* 0xffffffffff067424 */ /* 0x000fe200078e00ff */
[----:B------:R-:W-:Y:S02]  /*8080*/  ISETP.GE.U32.AND P0, PT, R16, UR26, PT ;  /* 0x0000001a10007c0c */ /* 0x000fe4000bf06070 */
[----:B------:R-:W-:Y:S02]  /*8090*/  MOV R7, 0xffffffff ;  /* 0xffffffff00077802 */ /* 0x000fe40000000f00 */
[----:B------:R-:W-:-:S02]  /*80a0*/  ISETP.GE.U32.AND.EX P0, PT, R17, UR27, PT, P0 ;  /* 0x0000001b11007c0c */ /* 0x000fc4000bf06100 */
[----:B------:R-:W-:Y:S01]  /*80b0*/  SYNCS.ARRIVE.TRANS64.RED.A1T0 RZ, [UR4], RZ ;  /* 0x000000ffffff79a7 */ /* 0x000fe20008100404 */
[----:B------:R-:W-:-:S04]  /*80c0*/  UIADD3 UR4, UR5, 0x1, URZ ;  /* 0x0000000105047890 */ /* 0x000fc8000fffe03f */
[----:B------:R-:W-:-:S04]  /*80d0*/  UISETP.NE.AND UP0, UPT, UR4, 0x3, UPT ;  /* 0x000000030400788c */ /* 0x000fc8000bf05270 */
[----:B------:R-:W-:Y:S02]  /*80e0*/  USEL UR5, URZ, 0x1, UP0 ;  /* 0x000000013f057887 */ /* 0x000fe40008000000 */
[----:B------:R-:W-:-:S04]  /*80f0*/  USEL UR4, UR4, URZ, UP0 ;  /* 0x0000003f04047287 */ /* 0x000fc80008000000 */
[----:B------:R-:W-:Y:S01]  /*8100*/  LOP3.LUT R8, R8, UR5, RZ, 0x3c, !PT ;  /* 0x0000000508087c12 */ /* 0x000fe2000f8e3cff */
[----:B------:R-:W-:Y:S07]  /*8110*/  @P0 BRA `(.L_x_200) ;  /* 0x0000000400580947 */ /* 0x000fee0003800000 */
[----:B------:R-:W1:Y:S01]  /*8120*/  S2R R13, SR_CTAID.X ;  /* 0x00000000000d7919 */ /* 0x000e620000002500 */
[----:B------:R-:W2:Y:S01]  /*8130*/  LDC.64 R14, c[0x0][0x8d0] ;  /* 0x00023400ff0e7b82 */ /* 0x000ea20000000a00 */
[----:B------:R-:W-:Y:S01]  /*8140*/  ULDC UR5, c[0x0][0x150] ;  /* 0x0000540000057ab9 */ /* 0x000fe20000000800 */
[----:B------:R-:W-:Y:S01]  /*8150*/  IMAD.MOV.U32 R22, RZ, RZ, R17 ;  /* 0x000000ffff167224 */ /* 0x000fe200078e0011 */
[----:B------:R-:W3:Y:S05]  /*8160*/  S2R R20, SR_CTAID.Y ;  /* 0x0000000000147919 */ /* 0x000eea0000002600 */
[----:B------:R-:W4:Y:S08]  /*8170*/  LDC R6, c[0x0][0x144] ;  /* 0x00005100ff067b82 */ /* 0x000f300000000800 */
[----:B------:R-:W4:Y:S01]  /*8180*/  LDC R21, c[0x0][0x8d8] ;  /* 0x00023600ff157b82 */ /* 0x000f220000000800 */
[----:B--2---:R-:W-:-:S04]  /*8190*/  ISETP.NE.U32.AND P0, PT, R14, RZ, PT ;  /* 0x000000ff0e00720c */ /* 0x004fc80003f05070 */
[----:B------:R-:W-:Y:S02]  /*81a0*/  ISETP.NE.AND.EX P0, PT, R15, RZ, PT, P0 ;  /* 0x000000ff0f00720c */ /* 0x000fe40003f05300 */
[----:B-1----:R-:W-:Y:S02]  /*81b0*/  I2FP.F32.U32 R4, R13 ;  /* 0x0000000d00047245 */ /* 0x002fe40000201000 */
[----:B---3--:R-:W-:-:S03]  /*81c0*/  I2FP.F32.U32 R18, R20 ;  /* 0x0000001400127245 */ /* 0x008fc60000201000 */
[----:B------:R-:W-:-:S06]  /*81d0*/  FMUL R4, R4, UR5 ;  /* 0x0000000504047c20 */ /* 0x000fcc0008400000 */
[----:B------:R-:W1:Y:S02]  /*81e0*/  F2I.U32.TRUNC.NTZ R4, R4 ;  /* 0x0000000400047305 */ /* 0x000e64000020f000 */
[----:B-1----:R-:W-:-:S04]  /*81f0*/  IMAD.MOV R5, RZ, RZ, -R4 ;  /* 0x000000ffff057224 */ /* 0x002fc800078e0a04 */
[----:B----4-:R-:W-:Y:S01]  /*8200*/  IMAD R13, R6, R5, R13 ;  /* 0x00000005060d7224 */ /* 0x010fe200078e020d */
[----:B------:R-:W-:Y:S01]  /*8210*/  MOV R6, R16 ;  /* 0x0000001000067202 */ /* 0x000fe20000000f00 */
[----:B------:R-:W-:Y:S06]  /*8220*/  @!P0 BRA `(.L_x_201) ;  /* 0x0000000000308947 */ /* 0x000fec0003800000 */
[----:B------:R-:W1:Y:S02]  /*8230*/  LDC R5, c[0x0][0x8dc] ;  /* 0x00023700ff057b82 */ /* 0x000e640000000800 */
[----:B-1----:R-:W-:-:S05]  /*8240*/  IADD3 R5, P0, R16, R5, RZ ;  /* 0x0000000510057210 */ /* 0x002fca0007f1e0ff */
[----:B------:R-:W-:-:S04]  /*8250*/  IMAD.X R23, RZ, RZ, R17, P0 ;  /* 0x000000ffff177224 */ /* 0x000fc800000e0611 */
[----:B------:R-:W-:-:S04]  /*8260*/  IMAD.WIDE.U32 R6, R23, R14, RZ ;  /* 0x0000000e17067225 */ /* 0x000fc800078e00ff */
[----:B------:R-:W-:-:S04]  /*8270*/  IMAD.WIDE.U32 R6, P0, R5, R15, R6 ;  /* 0x0000000f05067225 */ /* 0x000fc80007800006 */
[----:B------:R-:W-:-:S04]  /*8280*/  IMAD.WIDE.U32 R4, R5, R14, RZ ;  /* 0x0000000e05047225 */ /* 0x000fc800078e00ff */
[----:B------:R-:W-:Y:S01]  /*8290*/  IMAD.MOV.U32 R4, RZ, RZ, R7 ;  /* 0x000000ffff047224 */ /* 0x000fe200078e0007 */
[----:B------:R-:W-:Y:S02]  /*82a0*/  IADD3 RZ, P1, R5, R6, RZ ;  /* 0x0000000605ff7210 */ /* 0x000fe40007f3e0ff */
[----:B------:R-:W-:-:S03]  /*82b0*/  IADD3.X R5, RZ, RZ, RZ, P0, !PT ;  /* 0x000000ffff057210 */ /* 0x000fc600007fe4ff */
[----:B------:R-:W-:-:S04]  /*82c0*/  IMAD.WIDE.U32.X R4, R23, R15, R4, P1 ;  /* 0x0000000f17047225 */ /* 0x000fc800008e0404 */
[----:B------:R-:W-:Y:S01]  /*82d0*/  IMAD.MOV.U32 R6, RZ, RZ, R4 ;  /* 0x000000ffff067224 */ /* 0x000fe200078e0004 */
[----:B------:R-:W-:-:S07]  /*82e0*/  MOV R22, R5 ;  /* 0x0000000500167202 */ /* 0x000fce0000000f00 */
.L_x_201:
[----:B------:R-:W-:Y:S01]  /*82f0*/  ULDC UR5, c[0x0][0x154] ;  /* 0x0000550000057ab9 */ /* 0x000fe20000000800 */
[----:B------:R-:W1:Y:S01]  /*8300*/  LDC R7, c[0x0][0x148] ;  /* 0x00005200ff077b82 */ /* 0x000e620000000800 */
[----:B------:R-:W-:Y:S01]  /*8310*/  FMUL R14, R18, UR5 ;  /* 0x00000005120e7c20 */ /* 0x000fe20008400000 */
[----:B------:R-:W-:Y:S02]  /*8320*/  ISETP.NE.AND P2, PT, R2, 0x1, PT ;  /* 0x000000010200780c */ /* 0x000fe40003f45270 */
[-CC-:B------:R-:W-:Y:S02]  /*8330*/  SHF.R.U64 R18, R6, R21.reuse, R22.reuse ;  /* 0x0000001506127219 */ /* 0x180fe40000001216 */
[----:B------:R-:W-:Y:S01]  /*8340*/  SHF.R.U32.HI R21, RZ, R21, R22 ;  /* 0x00000015ff157219 */ /* 0x000fe20000011616 */
[----:B------:R-:W2:Y:S01]  /*8350*/  F2I.U32.TRUNC.NTZ R14, R14 ;  /* 0x0000000e000e7305 */ /* 0x000ea2000020f000 */
[----:B------:R-:W3:Y:S01]  /*8360*/  LDC.64 R4, c[0x0][0x8c8] ;  /* 0x00023200ff047b82 */ /* 0x000ee20000000a00 */
[----:B------:R-:W-:-:S05]  /*8370*/  IADD3 R23, P0, RZ, -R18, RZ ;  /* 0x80000012ff177210 */ /* 0x000fca0007f1e0ff */
[----:B------:R-:W-:Y:S02]  /*8380*/  IMAD.X R21, RZ, RZ, ~R21, P0 ;  /* 0x000000ffff157224 */ /* 0x000fe400000e0e15 */
[----:B------:R-:W4:Y:S01]  /*8390*/  LDC R22, c[0x0][0x8c0] ;  /* 0x00023000ff167b82 */ /* 0x000f220000000800 */
[----:B--2---:R-:W-:-:S07]  /*83a0*/  IMAD.MOV R15, RZ, RZ, -R14 ;  /* 0x000000ffff0f7224 */ /* 0x004fce00078e0a0e */
[----:B------:R-:W2:Y:S01]  /*83b0*/  LDC R27, c[0x0][0x900] ;  /* 0x00024000ff1b7b82 */ /* 0x000ea20000000800 */
[----:B-1----:R-:W-:-:S07]  /*83c0*/  @P2 IMAD R13, R7, R15, R20 ;  /* 0x0000000f070d2224 */ /* 0x002fce00078e0214 */
[----:B------:R-:W1:Y:S01]  /*83d0*/  LDC.64 R14, c[0x0][0x8e8] ;  /* 0x00023a00ff0e7b82 */ /* 0x000e620000000a00 */
[----:B---3--:R-:W-:-:S04]  /*83e0*/  IMAD R6, R21, R4, RZ ;  /* 0x0000000415067224 */ /* 0x008fc800078e02ff */
[C---:B------:R-:W-:Y:S02]  /*83f0*/  IMAD R7, R23.reuse, R5, R6 ;  /* 0x0000000517077224 */ /* 0x040fe400078e0206 */
[----:B------:R-:W-:Y:S01]  /*8400*/  IMAD.WIDE.U32 R4, R23, R4, R16 ;  /* 0x0000000417047225 */ /* 0x000fe200078e0010 */
[----:B------:R-:W3:Y:S04]  /*8410*/  LDC R6, c[0x0][0x8b0] ;  /* 0x00022c00ff067b82 */ /* 0x000ee80000000800 */
[----:B------:R-:W-:-:S04]  /*8420*/  IADD3 R5, R5, R7, RZ ;  /* 0x0000000705057210 */ /* 0x000fc80007ffe0ff */
[-CC-:B----4-:R-:W-:Y:S01]  /*8430*/  SHF.R.U64 R26, R4, R22.reuse, R5.reuse ;  /* 0x00000016041a7219 */ /* 0x190fe20000001205 */
[----:B------:R-:W4:Y:S01]  /*8440*/  LDC R25, c[0x0][0x8f0] ;  /* 0x00023c00ff197b82 */ /* 0x000f220000000800 */
[----:B------:R-:W-:Y:S02]  /*8450*/  SHF.R.U32.HI R5, RZ, R22, R5 ;  /* 0x00000016ff057219 */ /* 0x000fe40000011605 */
[----:B-1----:R-:W-:-:S05]  /*8460*/  ISETP.NE.U32.AND P0, PT, R14, RZ, PT ;  /* 0x000000ff0e00720c */ /* 0x002fca0003f05070 */
[----:B------:R-:W1:Y:S01]  /*8470*/  LDC R24, c[0x0][0x8e0] ;  /* 0x00023800ff187b82 */ /* 0x000e620000000800 */
[----:B------:R-:W-:Y:S02]  /*8480*/  ISETP.NE.AND.EX P0, PT, R15, RZ, PT, P0 ;  /* 0x000000ff0f00720c */ /* 0x000fe40003f05300 */
[----:B---3--:R-:W-:-:S05]  /*8490*/  SHF.R.U64 R23, R26, R6, R5 ;  /* 0x000000061a177219 */ /* 0x008fca0000001205 */
[----:B------:R-:W3:Y:S01]  /*84a0*/  LDC R22, c[0x0][0x8b8] ;  /* 0x00022e00ff167b82 */ /* 0x000ee20000000800 */
[----:B------:R-:W-:-:S04]  /*84b0*/  SHF.R.U32.HI R4, RZ, R6, R5 ;  /* 0x00000006ff047219 */ /* 0x000fc80000011605 */
[-CC-:B--2---:R-:W-:Y:S02]  /*84c0*/  SHF.R.U64 R21, R23, R27.reuse, R4.reuse ;  /* 0x0000001b17157219 */ /* 0x184fe40000001204 */
[----:B------:R-:W-:Y:S01]  /*84d0*/  SHF.R.U32.HI R27, RZ, R27, R4 ;  /* 0x0000001bff1b7219 */ /* 0x000fe20000011604 */
[----:B------:R-:W2:Y:S02]  /*84e0*/  LDC R20, c[0x0][0x8a8] ;  /* 0x00022a00ff147b82 */ /* 0x000ea40000000800 */
[----:B------:R-:W-:Y:S02]  /*84f0*/  IMAD.MOV.U32 R4, RZ, RZ, R21 ;  /* 0x000000ffff047224 */ /* 0x000fe400078e0015 */
[----:B------:R-:W-:Y:S01]  /*8500*/  IMAD.MOV.U32 R5, RZ, RZ, R27 ;  /* 0x000000ffff057224 */ /* 0x000fe200078e001b */
[----:B----4-:R-:W-:Y:S06]  /*8510*/  @!P0 BRA `(.L_x_202) ;  /* 0x0000000000288947 */ /* 0x010fec0003800000 */
[----:B------:R-:W4:Y:S02]  /*8520*/  LDC R4, c[0x0][0x8f4] ;  /* 0x00023d00ff047b82 */ /* 0x000f240000000800 */
[----:B----4-:R-:W-:-:S04]  /*8530*/  IADD3 R5, P0, R21, R4, RZ ;  /* 0x0000000415057210 */ /* 0x010fc80007f1e0ff */
[----:B------:R-:W-:-:S05]  /*8540*/  IADD3.X R27, RZ, R27, RZ, P0, !PT ;  /* 0x0000001bff1b7210 */ /* 0x000fca00007fe4ff */
[----:B------:R-:W-:-:S04]  /*8550*/  IMAD.WIDE.U32 R6, R27, R14, RZ ;  /* 0x0000000e1b067225 */ /* 0x000fc800078e00ff */
[----:B------:R-:W-:-:S04]  /*8560*/  IMAD.WIDE.U32 R6, P0, R5, R15, R6 ;  /* 0x0000000f05067225 */ /* 0x000fc80007800006 */
[----:B------:R-:W-:-:S04]  /*8570*/  IMAD.WIDE.U32 R4, R5, R14, RZ ;  /* 0x0000000e05047225 */ /* 0x000fc800078e00ff */
[----:B------:R-:W-:Y:S01]  /*8580*/  IMAD.MOV.U32 R4, RZ, RZ, R7 ;  /* 0x000000ffff047224 */ /* 0x000fe200078e0007 */
[----:B------:R-:W-:Y:S01]  /*8590*/  IADD3 RZ, P1, R5, R6, RZ ;  /* 0x0000000605ff7210 */ /* 0x000fe20007f3e0ff */
[----:B------:R-:W-:-:S04]  /*85a0*/  IMAD.X R5, RZ, RZ, RZ, P0 ;  /* 0x000000ffff057224 */ /* 0x000fc800000e06ff */
[----:B------:R-:W-:-:S08]  /*85b0*/  IMAD.WIDE.U32.X R4, R27, R15, R4, P1 ;  /* 0x0000000f1b047225 */ /* 0x000fd000008e0404 */
.L_x_202:
[----:B------:R-:W-:Y:S01]  /*85c0*/  SHF.R.U64 R25, R4, R25, R5 ;  /* 0x0000001904197219 */ /* 0x000fe20000001205 */
[----:B------:R-:W-:Y:S01]  /*85d0*/  IMAD.MOV.U32 R6, RZ, RZ, R18 ;  /* 0x000000ffff067224 */ /* 0x000fe200078e0012 */
[----:B------:R-:W-:Y:S02]  /*85e0*/  LOP3.LUT R4, R23, R12, RZ, 0xc0, !PT ;  /* 0x0000000c17047212 */ /* 0x000fe400078ec0ff */
[----:B------:R-:W-:Y:S02]  /*85f0*/  IADD3 R5, -R25, RZ, RZ ;  /* 0x000000ff19057210 */ /* 0x000fe40007ffe1ff */
[----:B------:R-:W-:Y:S01]  /*8600*/  LOP3.LUT R26, R26, R11, RZ, 0xc0, !PT ;  /* 0x0000000b1a1a7212 */ /* 0x000fe200078ec0ff */
[----:B------:R-:W-:Y:S02]  /*8610*/  IMAD R4, R9, R25, R4 ;  /* 0x0000001909047224 */ /* 0x000fe400078e0204 */
[----:B-1----:R-:W-:Y:S02]  /*8620*/  IMAD R21, R5, R24, R21 ;  /* 0x0000001805157224 */ /* 0x002fe400078e0215 */
[----:B---3--:R-:W-:-:S02]  /*8630*/  IMAD R13, R4, R22, R13 ;  /* 0x00000016040d7224 */ /* 0x008fc400078e020d */
[----:B--2---:R-:W-:Y:S02]  /*8640*/  IMAD R20, R21, R20, R26 ;  /* 0x0000001415147224 */ /* 0x004fe400078e021a */
[----:B------:R-:W-:-:S03]  /*8650*/  IMAD.MOV.U32 R4, RZ, RZ, 0x1 ;  /* 0x00000001ff047424 */ /* 0x000fc600078e00ff */
[----:B------:R-:W-:Y:S02]  /*8660*/  SEL R7, R20, R13, !P2 ;  /* 0x0000000d14077207 */ /* 0x000fe40005000000 */
[----:B------:R-:W-:-:S07]  /*8670*/  SEL R13, R13, R20, !P2 ;  /* 0x000000140d0d7207 */ /* 0x000fce0005000000 */
.L_x_200:
[----:B------:R-:W-:-:S13]  /*8680*/  LOP3.LUT P0, RZ, R4, 0xff, RZ, 0xc0, !PT ;  /* 0x000000ff04ff7812 */ /* 0x000fda000780c0ff */
[----:B------:R-:W-:Y:S05]  /*8690*/  @P0 BRA `(.L_x_203) ;  /* 0xfffffff000f00947 */ /* 0x000fea000383ffff */
.L_x_183:
[----:B------:R-:W-:-:S13]  /*86a0*/  ELECT P0, URZ, PT ;  /* 0x00000000003f782f */ /* 0x000fda0003800000 */
[----:B------:R-:W-:Y:S05]  /*86b0*/  @!P0 BRA `(.L_x_11) ;  /* 0x0000001400108947 */ /* 0x000fea0003800000 */
[----:B------:R-:W-:-:S04]  /*86c0*/  LOP3.LUT R19, R19, 0x2, RZ, 0xfc, !PT ;  /* 0x0000000213137812 */ /* 0x000fc800078efcff */
[----:B------:R-:W-:-:S13]  /*86d0*/  ISETP.NE.AND P1, PT, R19, 0x3, PT ;  /* 0x000000031300780c */ /* 0x000fda0003f25270 */
[----:B------:R-:W-:Y:S05]  /*86e0*/  @!P1 BRA `(.L_x_204) ;  /* 0x0000000000049947 */ /* 0x000fea0003800000 */
[----:B------:R-:W-:Y:S01]  /*86f0*/  BPT.TRAP 0x1 ;  /* 0x000000040000795c */ /* 0x000fe20000300000 */
.L_x_204:
[----:B------:R-:W-:Y:S01]  /*8700*/  MOV R0, 0x400 ;  /* 0x0000040000007802 */ /* 0x000fe20000000f00 */
[----:B------:R-:W-:Y:S01]  /*8710*/  IMAD.U32 R2, RZ, RZ, UR4 ;  /* 0x00000004ff027e24 */ /* 0x000fe2000f8e00ff */
[----:B------:R-:W-:-:S04]  /*8720*/  MOV R7, UR42 ;  /* 0x0000002a00077c02 */ /* 0x000fc80008000f00 */
[----:B------:R-:W-:Y:S02]  /*8730*/  LEA R7, R7, R0, 0x18 ;  /* 0x0000000007077211 */ /* 0x000fe400078ec0ff */
[----:B------:R-:W-:-:S03]  /*8740*/  SHF.L.U32 R0, R8, 0x1f, RZ ;  /* 0x0000001f08007819 */ /* 0x000fc600000006ff */
[----:B--2--5:R-:W-:-:S04]  /*8750*/  IMAD R3, R2, 0x8, R7 ;  /* 0x0000000802037824 */ /* 0x024fc800078e0207 */
[----:B------:R-:W2:Y:S02]  /*8760*/  SYNCS.PHASECHK.TRANS64.TRYWAIT P0, [R3+URZ+0x98], R0 ;  /* 0x00009800030075a7 */ /* 0x000ea4000800017f */
[----:B--2---:R-:W-:Y:S05]  /*8770*/  @!P0 BRA `(.L_x_205) ;  /* 0x0000001400848947 */ /* 0x004fea0003800000 */
.L_x_237:
[----:B------:R-:W-:Y:S05]  /*8780*/  @!P1 BRA `(.L_x_206) ;  /* 0x0000000000049947 */ /* 0x000fea0003800000 */
[----:B------:R-:W-:Y:S01]  /*8790*/  BPT.TRAP 0x1 ;  /* 0x000000040000795c */ /* 0x000fe20000300000 */
.L_x_206:
[----:B------:R-:W-:-:S04]  /*87a0*/  UIADD3 UR5, UR4, 0x1, URZ ;  /* 0x0000000104057890 */ /* 0x000fc8000fffe03f */
[----:B------:R-:W-:Y:S02]  /*87b0*/  UISETP.NE.AND UP0, UPT, UR5, 0x3, UPT ;  /* 0x000000030500788c */ /* 0x000fe4000bf05270 */
[----:B------:R-:W-:Y:S02]  /*87c0*/  MOV R2, UR5 ;  /* 0x0000000500027c02 */ /* 0x000fe40008000f00 */
[----:B------:R-:W-:Y:S02]  /*87d0*/  USEL UR5, URZ, 0x1, UP0 ;  /* 0x000000013f057887 */ /* 0x000fe40008000000 */
[----:B------:R-:W-:-:S04]  /*87e0*/  PLOP3.LUT P0, PT, PT, PT, UP0, 0x80, 0x0 ;  /* 0x000000000000781c */ /* 0x000fc80003f0f008 */
[----:B------:R-:W-:Y:S02]  /*87f0*/  SEL R2, R2, RZ, P0 ;  /* 0x000000ff02027207 */ /* 0x000fe40000000000 */
[----:B--2---:R-:W-:-:S03]  /*8800*/  LOP3.LUT R3, R8, UR5, RZ, 0x3c, !PT ;  /* 0x0000000508037c12 */ /* 0x004fc6000f8e3cff */
[----:B-1----:R-:W-:Y:S01]  /*8810*/  IMAD R5, R2, 0x8, R7 ;  /* 0x0000000802057824 */ /* 0x002fe200078e0207 */
[----:B------:R-:W-:-:S04]  /*8820*/  SHF.L.U32 R0, R3, 0x1f, RZ ;  /* 0x0000001f03007819 */ /* 0x000fc800000006ff */
[----:B------:R-:W1:Y:S02]  /*8830*/  SYNCS.PHASECHK.TRANS64.TRYWAIT P0, [R5+URZ+0x98], R0 ;  /* 0x00009800050075a7 */ /* 0x000e64000800017f */
[----:B-1----:R-:W-:Y:S05]  /*8840*/  @!P0 BRA `(.L_x_207) ;  /* 0x0000001400648947 */ /* 0x002fea0003800000 */
.L_x_238:
[----:B------:R-:W-:Y:S05]  /*8850*/  @!P1 BRA `(.L_x_208) ;  /* 0x0000000000049947 */ /* 0x000fea0003800000 */
[----:B------:R-:W-:Y:S01]  /*8860*/  BPT.TRAP 0x1 ;  /* 0x000000040000795c */ /* 0x000fe20000300000 */
.L_x_208:
[----:B-1----:R-:W-:-:S05]  /*8870*/  VIADD R0, R2, 0x1 ;  /* 0x0000000102007836 */ /* 0x002fca0000000000 */
[----:B------:R-:W-:-:S04]  /*8880*/  ISETP.NE.AND P0, PT, R0, 0x3, PT ;  /* 0x000000030000780c */ /* 0x000fc80003f05270 */
[----:B------:R-:W-:Y:S02]  /*8890*/  SEL R2, RZ, 0x1, P0 ;  /* 0x00000001ff027807 */ /* 0x000fe40000000000 */
[----:B------:R-:W-:Y:S02]  /*88a0*/  SEL R0, R0, RZ, P0 ;  /* 0x000000ff00007207 */ /* 0x000fe40000000000 */
[----:B------:R-:W-:Y:S02]  /*88b0*/  LOP3.LUT R2, R3, R2, RZ, 0x3c, !PT ;  /* 0x0000000203027212 */ /* 0x000fe400078e3cff */
[----:B------:R-:W-:Y:S02]  /*88c0*/  LEA R3, R0, R7, 0x3 ;  /* 0x0000000700037211 */ /* 0x000fe400078e18ff */
[----:B------:R-:W-:-:S07]  /*88d0*/  SHF.L.U32 R0, R2, 0x1f, RZ ;  /* 0x0000001f02007819 */ /* 0x000fce00000006ff */
.L_x_209:
[----:B-1----:R1:W2:Y:S02]  /*88e0*/  SYNCS.PHASECHK.TRANS64.TRYWAIT P0, [R3+URZ+0x98], R0 ;  /* 0x00009800030075a7 */ /* 0x0022a4000800017f */
[----:B--2---:R-:W-:Y:S05]  /*88f0*/  @!P0 NANOSLEEP.SYNCS 0x989680 ;  /* 0x009896800000895d */ /* 0x004fea0003900000 */
[----:B------:R-:W2:Y:S02]  /*8900*/  @!P0 SYNCS.PHASECHK.TRANS64 P0, [R3+URZ+0x98], R0 ;  /* 0x00009800030085a7 */ /* 0x000ea4000800007f */
[----:B--2---:R-:W-:Y:S05]  /*8910*/  @P0 BRA `(.L_x_11) ;  /* 0x0000001000780947 */ /* 0x004fea0003800000 */
[----:B------:R-:W-:Y:S05]  /*8920*/  BRA `(.L_x_209) ;  /* 0xfffffffc00ec7947 */ /* 0x000fea000383ffff */
.L_x_178:
[----:B------:R-:W-:Y:S01]  /*8930*/  LOP3.LUT P0, RZ, R10, 0xff, RZ, 0xc0, !PT ;  /* 0x000000ff0aff7812 */ /* 0x000fe2000780c0ff */
[----:B------:R-:W-:Y:S02]  /*8940*/  IMAD.MOV.U32 R3, RZ, RZ, 0x1 ;  /* 0x00000001ff037424 */ /* 0x000fe400078e00ff */
[----:B------:R-:W-:-:S10]  /*8950*/  IMAD.MOV.U32 R0, RZ, RZ, RZ ;  /* 0x000000ffff007224 */ /* 0x000fd400078e00ff */
[----:B------:R-:W-:Y:S05]  /*8960*/  @!P0 BRA `(.L_x_210) ;  /* 0x0000000c00208947 */ /* 0x000fea0003800000 */
[----:B------:R-:W1:Y:S01]  /*8970*/  LDC R0, c[0x0][0x28c] ;  /* 0x0000a300ff007b82 */ /* 0x000e620000000800 */
[C---:B------:R-:W-:Y:S01]  /*8980*/  LOP3.LUT P2, RZ, R18.reuse, 0x7f, RZ, 0xc0, !PT ;  /* 0x0000007f12ff7812 */ /* 0x040fe2000784c0ff */
[----:B------:R-:W-:Y:S01]  /*8990*/  ULDC UR5, c[0x0][0x900] ;  /* 0x0002400000057ab9 */ /* 0x000fe20000000800 */
[----:B------:R-:W-:Y:S01]  /*89a0*/  LOP3.LUT P0, RZ, R18, 0x1f, RZ, 0xc0, !PT ;  /* 0x0000001f12ff7812 */ /* 0x000fe2000780c0ff */
[----:B------:R-:W-:Y:S01]  /*89b0*/  UMOV UR6, 0xffffffff ;  /* 0xffffffff00067882 */ /* 0x000fe20000000000 */
[----:B------:R-:W-:Y:S01]  /*89c0*/  BSSY B0, `(.L_x_210) ;  /* 0x00000c2000007945 */ /* 0x000fe20003800000 */
[----:B------:R-:W-:Y:S01]  /*89d0*/  USHF.L.U32 UR6, UR6, UR5, URZ ;  /* 0x0000000506067299 */ /* 0x000fe2000800063f */
[----:B------:R-:W-:Y:S01]  /*89e0*/  IMAD.MOV.U32 R10, RZ, RZ, 0x1 ;  /* 0x00000001ff0a7424 */ /* 0x000fe200078e00ff */
[----:B------:R-:W-:Y:S01]  /*89f0*/  LOP3.LUT R18, R22, 0x2, RZ, 0xfc, !PT ;  /* 0x0000000216127812 */ /* 0x000fe200078efcff */
[----:B------:R-:W-:Y:S01]  /*8a00*/  ULDC UR4, c[0x0][0x8a8] ;  /* 0x00022a0000047ab9 */ /* 0x000fe20000000800 */
[----:B------:R-:W-:Y:S01]  /*8a10*/  PLOP3.LUT P0, PT, P0, P2, PT, 0x8a, 0x0 ;  /* 0x000000000000781c */ /* 0x000fe20000705172 */
[----:B------:R-:W-:Y:S01]  /*8a20*/  UMOV UR7, 0x1 ;  /* 0x0000000100077882 */ /* 0x000fe20000000000 */
[----:B------:R-:W-:-:S02]  /*8a30*/  UIADD3 UR15, UR4, -0x1, URZ ;  /* 0xffffffff040f7890 */ /* 0x000fc4000fffe03f */
[----:B------:R-:W-:Y:S02]  /*8a40*/  USHF.L.U32 UR17, UR7, UR5, URZ ;  /* 0x0000000507117299 */ /* 0x000fe4000800063f */
[----:B------:R-:W-:Y:S01]  /*8a50*/  ULOP3.LUT UR16, URZ, UR6, URZ, 0x33, !UPT ;  /* 0x000000063f107292 */ /* 0x000fe2000f8e333f */
[----:B------:R-:W-:Y:S01]  /*8a60*/  ULDC.64 UR20, c[0x0][0x198] ;  /* 0x0000660000147ab9 */ /* 0x000fe20000000a00 */
[----:B-1----:R-:W-:-:S04]  /*8a70*/  IADD3 R0, R0, 0x3f, RZ ;  /* 0x0000003f00007810 */ /* 0x002fc80007ffe0ff */
[----:B------:R-:W-:-:S04]  /*8a80*/  SHF.R.S32.HI R3, RZ, 0x1f, R0 ;  /* 0x0000001fff037819 */ /* 0x000fc80000011400 */
[----:B------:R-:W-:Y:S02]  /*8a90*/  LEA.HI R3, R3, R0, RZ, 0x6 ;  /* 0x0000000003037211 */ /* 0x000fe400078f30ff */
[----:B------:R-:W-:Y:S02]  /*8aa0*/  MOV R0, RZ ;  /* 0x000000ff00007202 */ /* 0x000fe40000000f00 */
[----:B------:R-:W-:Y:S01]  /*8ab0*/  SHF.R.S32.HI R11, RZ, 0x6, R3 ;  /* 0x00000006ff0b7819 */ /* 0x000fe20000011403 */
[----:B------:R-:W-:-:S04]  /*8ac0*/  IMAD.MOV.U32 R3, RZ, RZ, 0x1 ;  /* 0x00000001ff037424 */ /* 0x000fc800078e00ff */
[----:B------:R-:W-:-:S07]  /*8ad0*/  VIADD R12, R11, 0x1 ;  /* 0x000000010b0c7836 */ /* 0x000fce0000000000 */
.L_x_222:
[----:B------:R-:W-:-:S03]  /*8ae0*/  UMOV UR4, 0xffffffff ;  /* 0xffffffff00047882 */ /* 0x000fc60000000000 */
[----:B------:R-:W-:Y:S05]  /*8af0*/  BRA.DIV UR4, `(.L_x_211) ;  /* 0x0000001204cc7947 */ /* 0x000fea000b800000 */
[----:B------:R-:W-:-:S13]  /*8b00*/  ELECT P6, URZ, PT ;  /* 0x00000000003f782f */ /* 0x000fda00038c0000 */
.L_x_241:
[----:B------:R-:W1:Y:S01]  /*8b10*/  LDC R4, c[0x0][0x28c] ;  /* 0x0000a300ff047b82 */ /* 0x000e620000000800 */
[----:B------:R-:W-:Y:S01]  /*8b20*/  BSSY B1, `(.L_x_212) ;  /* 0x0000037000017945 */ /* 0x000fe20003800000 */
[----:B-1----:R-:W-:-:S13]  /*8b30*/  ISETP.LT.OR P6, PT, R4, 0x1, !P6 ;  /* 0x000000010400780c */ /* 0x002fda00077c1670 */
[----:B------:R-:W-:Y:S05]  /*8b40*/  @P6 BRA `(.L_x_213) ;  /* 0x0000000000d06947 */ /* 0x000fea0003800000 */
[----:B------:R-:W-:Y:S01]  /*8b50*/  IMAD.SHL.U32 R14, R7, 0x40, RZ ;  /* 0x00000040070e7824 */ /* 0x000fe200078e00ff */
[----:B------:R-:W-:Y:S01]  /*8b60*/  SHF.L.U32 R13, R13, 0x7, RZ ;  /* 0x000000070d0d7819 */ /* 0x000fe200000006ff */
[----:B------:R-:W-:Y:S01]  /*8b70*/  IMAD.MOV.U32 R19, RZ, RZ, RZ ;  /* 0x000000ffff137224 */ /* 0x000fe200078e00ff */
[----:B------:R-:W-:Y:S01]  /*8b80*/  MOV R5, R3 ;  /* 0x0000000300057202 */ /* 0x000fe20000000f00 */
[----:B------:R-:W-:Y:S02]  /*8b90*/  IMAD.MOV.U32 R4, RZ, RZ, R12 ;  /* 0x000000ffff047224 */ /* 0x000fe400078e000c */
[----:B------:R-:W-:-:S07]  /*8ba0*/  IMAD.MOV.U32 R7, RZ, RZ, R0 ;  /* 0x000000ffff077224 */ /* 0x000fce00078e0000 */
.L_x_217:
[----:B------:R-:W1:Y:S01]  /*8bb0*/  S2R R9, SR_CgaCtaId ;  /* 0x0000000000097919 */ /* 0x000e620000008800 */
[----:B------:R-:W-:-:S04]  /*8bc0*/  MOV R8, 0x400 ;  /* 0x0000040000087802 */ /* 0x000fc80000000f00 */
[----:B-1----:R-:W-:Y:S02]  /*8bd0*/  LEA R20, R9, R8, 0x18 ;  /* 0x0000000809147211 */ /* 0x002fe400078ec0ff */
[----:B------:R-:W-:Y:S01]  /*8be0*/  SHF.L.U32 R8, R5, 0x1f, RZ ;  /* 0x0000001f05087819 */ /* 0x000fe200000006ff */
[----:B------:R-:W1:Y:S01]  /*8bf0*/  @!P2 LDC R9, c[0x0][0x500] ;  /* 0x00014000ff09ab82 */ /* 0x000e620000000800 */
[----:B------:R-:W-:-:S04]  /*8c00*/  LEA R15, R7, R20, 0x3 ;  /* 0x00000014070f7211 */ /* 0x000fc800078e18ff */
[----:B------:R-:W2:Y:S02]  /*8c10*/  SYNCS.PHASECHK.TRANS64.TRYWAIT P1, [R15+URZ+0x40], R8 ;  /* 0x000040080f0075a7 */ /* 0x000ea4000802017f */
[----:B--2---:R-:W-:Y:S05]  /*8c20*/  @!P1 BRA `(.L_x_214) ;  /* 0x0000001000a09947 */ /* 0x004fea0003800000 */
.L_x_242:
[----:B--2---:R-:W-:Y:S01]  /*8c30*/  PRMT R8, R18, 0x9910, RZ ;  /* 0x0000991012087816 */ /* 0x004fe200000000ff */
[----:B-1----:R1:W-:Y:S03]  /*8c40*/  @!P2 SYNCS.ARRIVE.TRANS64 RZ, [R15+URZ], R9 ;  /* 0x000000090fffa9a7 */ /* 0x0023e6000800003f */
[----:B------:R-:W-:-:S13]  /*8c50*/  ISETP.NE.AND P1, PT, R8, 0x2, PT ;  /* 0x000000020800780c */ /* 0x000fda0003f25270 */
[----:B-1----:R-:W-:Y:S05]  /*8c60*/  @P1 BRA `(.L_x_215) ;  /* 0x0000000000041947 */ /* 0x002fea0003800000 */
[----:B------:R-:W-:Y:S01]  /*8c70*/  BPT.TRAP 0x1 ;  /* 0x000000040000795c */ /* 0x000fe20000300000 */
.L_x_215:
[----:B------:R-:W-:Y:S05]  /*8c80*/  @P0 BRA `(.L_x_216) ;  /* 0x0000000000040947 */ /* 0x000fea0003800000 */
[----:B------:R-:W-:Y:S01]  /*8c90*/  BPT.TRAP 0x1 ;  /* 0x000000040000795c */ /* 0x000fe20000300000 */
.L_x_216:
[C---:B------:R-:W-:Y:S01]  /*8ca0*/  IMAD R8, R7.reuse, 0x4000, R20 ;  /* 0x0000400007087824 */ /* 0x040fe200078e0214 */
[----:B------:R-:W-:Y:S01]  /*8cb0*/  LEA R20, R7, R20, 0xd ;  /* 0x0000001407147211 */ /* 0x000fe200078e68ff */
[----:B------:R-:W-:Y:S01]  /*8cc0*/  UIADD3 UR4, UP0, UR20, 0xf0, URZ ;  /* 0x000000f014047890 */ /* 0x000fe2000ff1e03f */
[----:B------:R-:W-:Y:S01]  /*8cd0*/  R2UR UR9, R15 ;  /* 0x000000000f0972ca */ /* 0x000fe200000e0000 */
[----:B------:R-:W-:Y:S01]  /*8ce0*/  UIADD3 UR22, UP1, UR20, 0x1f0, URZ ;  /* 0x000001f014167890 */ /* 0x000fe2000ff3e03f */
[----:B------:R-:W-:Y:S01]  /*8cf0*/  R2UR UR5, R8 ;  /* 0x00000000080572ca */ /* 0x000fe200000e0000 */
[----:B------:R-:W-:Y:S01]  /*8d00*/  VIADD R7, R7, 0x1 ;  /* 0x0000000107077836 */ /* 0x000fe20000000000 */
[----:B------:R-:W-:Y:S01]  /*8d10*/  R2UR UR8, R20 ;  /* 0x00000000140872ca */ /* 0x000fe200000e0000 */
[----:B------:R-:W-:Y:S01]  /*8d20*/  UIADD3.X UR23, URZ, UR21, URZ, UP1, !UPT ;  /* 0x000000153f177290 */ /* 0x000fe20008ffe43f */
[----:B------:R-:W-:Y:S01]  /*8d30*/  R2UR UR11, R13 ;  /* 0x000000000d0b72ca */ /* 0x000fe200000e0000 */
[----:B------:R-:W-:Y:S01]  /*8d40*/  UMOV UR6, 0x0 ;  /* 0x0000000000067882 */ /* 0x000fe20000000000 */
[C---:B------:R-:W-:Y:S01]  /*8d50*/  R2UR UR10, R19.reuse ;  /* 0x00000000130a72ca */ /* 0x040fe200000e0000 */
[----:B------:R-:W-:Y:S01]  /*8d60*/  UMOV UR7, 0x10000000 ;  /* 0x1000000000077882 */ /* 0x000fe20000000000 */
[----:B------:R-:W-:Y:S01]  /*8d70*/  R2UR UR12, R6 ;  /* 0x00000000060c72ca */ /* 0x000fe200000e0000 */
[----:B------:R-:W-:Y:S01]  /*8d80*/  VIADD R19, R19, 0x40 ;  /* 0x0000004013137836 */ /* 0x000fe20000000000 */
[----:B------:R-:W-:-:S02]  /*8d90*/  IADD3 R4, R4, -0x1, RZ ;  /* 0xffffffff04047810 */ /* 0x000fc40007ffe0ff */
[----:B------:R-:W-:Y:S01]  /*8da0*/  R2UR UR18, R14 ;  /* 0x000000000e1272ca */ /* 0x000fe200000e0000 */
[----:B------:R-:W-:Y:S01]  /*8db0*/  UIADD3 UR13, UR5, 0x6400, URZ ;  /* 0x00006400050d7890 */ /* 0x000fe2000fffe03f */
[----:B------:R-:W-:Y:S01]  /*8dc0*/  ISETP.GT.AND P3, PT, R4, 0x1, PT ;  /* 0x000000010400780c */ /* 0x000fe20003f64270 */
[----:B------:R-:W-:Y:S01]  /*8dd0*/  UIADD3.X UR5, URZ, UR21, URZ, UP0, !UPT ;  /* 0x000000153f057290 */ /* 0x000fe200087fe43f */
[----:B------:R-:W-:Y:S01]  /*8de0*/  ISETP.NE.AND P1, PT, R7, 0x8, PT ;  /* 0x000000080700780c */ /* 0x000fe20003f25270 */
[----:B------:R-:W-:-:S03]  /*8df0*/  UIADD3 UR14, UR8, 0x26400, URZ ;  /* 0x00026400080e7890 */ /* 0x000fc6000fffe03f */
[----:B------:R-:W-:Y:S01]  /*8e00*/  UMOV UR8, UR13 ;  /* 0x0000000d00087c82 */ /* 0x000fe20008000000 */
[----:B------:R-:W-:Y:S02]  /*8e10*/  SEL R8, RZ, 0x1, P1 ;  /* 0x00000001ff087807 */ /* 0x000fe40000800000 */
[----:B------:R-:W-:Y:S01]  /*8e20*/  SEL R7, R7, RZ, P1 ;  /* 0x000000ff07077207 */ /* 0x000fe20000800000 */
[----:B------:R1:W-:Y:S01]  /*8e30*/  UTMALDG.3D [UR8], [UR4], desc[UR6] ;  /* 0x00000608040075b4 */ /* 0x0003e20008011000 */
[----:B------:R-:W-:Y:S01]  /*8e40*/  LOP3.LUT R5, R5, R8, RZ, 0x3c, !PT ;  /* 0x0000000805057212 */ /* 0x000fe200078e3cff */
[----:B-1----:R-:W-:Y:S01]  /*8e50*/  UMOV UR8, UR14 ;  /* 0x0000000e00087c82 */ /* 0x002fe20008000000 */
[----:B------:R-:W-:Y:S02]  /*8e60*/  UMOV UR11, UR18 ;  /* 0x00000012000b7c82 */ /* 0x000fe40008000000 */
[----:B------:R1:W-:Y:S02]  /*8e70*/  UTMALDG.3D [UR8], [UR22], desc[UR6] ;  /* 0x00000608160075b4 */ /* 0x0003e40008011000 */
[----:B-1----:R-:W-:Y:S05]  /*8e80*/  @P3 BRA `(.L_x_217) ;  /* 0xfffffffc00483947 */ /* 0x002fea000383ffff */
.L_x_213:
[----:B------:R-:W-:Y:S05]  /*8e90*/  BSYNC B1 ;  /* 0x0000000000017941 */ /* 0x000fea0003800000 */
.L_x_212:
[----:B------:R-:W-:Y:S01]  /*8ea0*/  LOP3.LUT P3, RZ, R10, 0xff, RZ, 0xc0, !PT ;  /* 0x000000ff0aff7812 */ /* 0x000fe2000786c0ff */
[----:B------:R-:W-:Y:S01]  /*8eb0*/  ULDC.64 UR4, c[0x0][0x8f8] ;  /* 0x00023e0000047ab9 */ /* 0x000fe20000000a00 */
[----:B------:R-:W-:Y:S01]  /*8ec0*/  IADD3 R0, R11, R0, RZ ;  /* 0x000000000b007210 */ /* 0x000fe20007ffe0ff */
[----:B------:R-:W-:Y:S01]  /*8ed0*/  BSSY B1, `(.L_x_218) ;  /* 0x000006e000017945 */ /* 0x000fe20003800000 */
[----:B------:R-:W-:Y:S01]  /*8ee0*/  IADD3 R16, P4, R16, UR36, RZ ;  /* 0x0000002410107c10 */ /* 0x000fe2000ff9e0ff */
[----:B------:R-:W-:Y:S01]  /*8ef0*/  IMAD.MOV.U32 R13, RZ, RZ, -0x1 ;  /* 0xffffffffff0d7424 */ /* 0x000fe200078e00ff */
[----:B------:R-:W-:Y:S02]  /*8f00*/  SHF.R.U32.HI R4, RZ, 0x3, R0 ;  /* 0x00000003ff047819 */ /* 0x000fe40000011600 */
[----:B------:R-:W-:Y:S02]  /*8f10*/  ISETP.GT.U32.AND P1, PT, R0, 0x7, PT ;  /* 0x000000070000780c */ /* 0x000fe40003f24070 */
[----:B------:R-:W-:-:S02]  /*8f20*/  LOP3.LUT R4, R4, 0x1, RZ, 0xc0, !PT ;  /* 0x0000000104047812 */ /* 0x000fc400078ec0ff */
[----:B------:R-:W-:Y:S01]  /*8f30*/  ISETP.LT.U32.AND P1, PT, R11, 0x8, P1 ;  /* 0x000000080b00780c */ /* 0x000fe20000f21070 */
[----:B------:R-:W1:Y:S01]  /*8f40*/  @P3 S2R R6, SR_CgaCtaId ;  /* 0x0000000000063919 */ /* 0x000e620000008800 */
[----:B------:R-:W-:Y:S02]  /*8f50*/  @P3 MOV R5, 0x400 ;  /* 0x0000040000053802 */ /* 0x000fe40000000f00 */
[----:B------:R-:W-:Y:S02]  /*8f60*/  IADD3.X R17, R17, UR41, RZ, P4, !PT ;  /* 0x0000002911117c10 */ /* 0x000fe4000a7fe4ff */
[----:B------:R-:W-:Y:S02]  /*8f70*/  ISETP.GE.U32.AND P4, PT, R16, UR4, PT ;  /* 0x0000000410007c0c */ /* 0x000fe4000bf86070 */
[----:B------:R-:W-:Y:S02]  /*8f80*/  MOV R7, 0xffffffff ;  /* 0xffffffff00077802 */ /* 0x000fe40000000f00 */
[----:B------:R-:W-:-:S02]  /*8f90*/  LOP3.LUT R0, R0, 0x7, RZ, 0xc0, !PT ;  /* 0x0000000700007812 */ /* 0x000fc400078ec0ff */
[----:B------:R-:W-:Y:S02]  /*8fa0*/  PRMT R10, RZ, 0x7610, R10 ;  /* 0x00007610ff0a7816 */ /* 0x000fe4000000000a */
[----:B-1----:R-:W-:Y:S01]  /*8fb0*/  @P3 LEA R5, R6, R5, 0x18 ;  /* 0x0000000506053211 */ /* 0x002fe200078ec0ff */
[----:B------:R-:W-:-:S03]  /*8fc0*/  IMAD.MOV.U32 R6, RZ, RZ, -0x1 ;  /* 0xffffffffff067424 */ /* 0x000fc600078e00ff */
[----:B------:R1:W-:Y:S01]  /*8fd0*/  @P3 SYNCS.ARRIVE.TRANS64.A1T0 RZ, [R5+URZ+0xb8], RZ ;  /* 0x0000b8ff05ff39a7 */ /* 0x0003e2000810003f */
[----:B------:R-:W-:Y:S02]  /*8fe0*/  ISETP.NE.U32.AND P3, PT, R4, 0x1, PT ;  /* 0x000000010400780c */ /* 0x000fe40003f65070 */
[----:B------:R-:W-:Y:S02]  /*8ff0*/  SEL R4, RZ, 0x1, !P1 ;  /* 0x00000001ff047807 */ /* 0x000fe40004800000 */
[----:B------:R-:W-:Y:S02]  /*9000*/  ISETP.GE.U32.AND.EX P1, PT, R17, UR5, PT, P4 ;  /* 0x0000000511007c0c */ /* 0x000fe4000bf26140 */
[----:B------:R-:W-:-:S04]  /*9010*/  ISETP.GT.U32.AND P3, PT, R11, 0x7, !P3 ;  /* 0x000000070b00780c */ /* 0x000fc80005f64070 */
[----:B-1----:R-:W-:-:S04]  /*9020*/  SEL R5, RZ, 0x1, !P3 ;  /* 0x00000001ff057807 */ /* 0x002fc80005800000 */
[--C-:B------:R-:W-:Y:S02]  /*9030*/  LOP3.LUT R3, R5, R3, R4.reuse, 0x96, !PT ;  /* 0x0000000305037212 */ /* 0x100fe400078e9604 */
[----:B------:R-:W-:Y:S01]  /*9040*/  PRMT R4, RZ, 0x7610, R4 ;  /* 0x00007610ff047816 */ /* 0x000fe20000000004 */
[----:B------:R-:W-:Y:S06]  /*9050*/  @P1 BRA `(.L_x_219) ;  /* 0x0000000400541947 */ /* 0x000fec0003800000 */
[----:B------:R-:W-:Y:S01]  /*9060*/  ULDC.64 UR4, c[0x0][0x8d0] ;  /* 0x0002340000047ab9 */ /* 0x000fe20000000a00 */
[----:B------:R-:W1:Y:S01]  /*9070*/  S2R R14, SR_CTAID.X ;  /* 0x00000000000e7919 */ /* 0x000e620000002500 */
[----:B------:R-:W-:Y:S01]  /*9080*/  ISETP.NE.U32.AND P1, PT, RZ, UR4, PT ;  /* 0x00000004ff007c0c */ /* 0x000fe2000bf25070 */
[----:B------:R-:W-:Y:S01]  /*9090*/  ULDC UR7, c[0x0][0x8d8] ;  /* 0x0002360000077ab9 */ /* 0x000fe20000000800 */
[----:B------:R-:W-:Y:S01]  /*90a0*/  MOV R4, R16 ;  /* 0x0000001000047202 */ /* 0x000fe20000000f00 */
[----:B------:R-:W2:Y:S01]  /*90b0*/  S2R R13, SR_CTAID.Y ;  /* 0x00000000000d7919 */ /* 0x000ea20000002600 */
[----:B------:R-:W-:Y:S01]  /*90c0*/  ISETP.NE.AND.EX P1, PT, RZ, UR5, PT, P1 ;  /* 0x00000005ff007c0c */ /* 0x000fe2000bf25310 */
[----:B------:R-:W-:-:S12]  /*90d0*/  IMAD.MOV.U32 R5, RZ, RZ, R17 ;  /* 0x000000ffff057224 */ /* 0x000fd800078e0011 */
[----:B------:R-:W-:Y:S05]  /*90e0*/  @!P1 BRA `(.L_x_220) ;  /* 0x0000000000289947 */ /* 0x000fea0003800000 */
[----:B------:R-:W-:Y:S02]  /*90f0*/  ULDC UR6, c[0x0][0x8dc] ;  /* 0x0002370000067ab9 */ /* 0x000fe40000000800 */
[----:B------:R-:W-:-:S04]  /*9100*/  IADD3 R9, P1, R16, UR6, RZ ;  /* 0x0000000610097c10 */ /* 0x000fc8000ff3e0ff */
[----:B------:R-:W-:-:S05]  /*9110*/  IADD3.X R15, RZ, R17, RZ, P1, !PT ;  /* 0x00000011ff0f7210 */ /* 0x000fca0000ffe4ff */
[----:B------:R-:W-:-:S04]  /*9120*/  IMAD.WIDE.U32 R6, R15, UR4, RZ ;  /* 0x000000040f067c25 */ /* 0x000fc8000f8e00ff */
[----:B------:R-:W-:-:S04]  /*9130*/  IMAD.WIDE.U32 R6, P1, R9, UR5, R6 ;  /* 0x0000000509067c25 */ /* 0x000fc8000f820006 */
[----:B------:R-:W-:Y:S01]  /*9140*/  IMAD.WIDE.U32 R8, R9, UR4, RZ ;  /* 0x0000000409087c25 */ /* 0x000fe2000f8e00ff */
[----:B------:R-:W-:-:S03]  /*9150*/  MOV R4, R7 ;  /* 0x0000000700047202 */ /* 0x000fc60000000f00 */
[----:B------:R-:W-:Y:S01]  /*9160*/  IMAD.X R5, RZ, RZ, RZ, P1 ;  /* 0x000000ffff057224 */ /* 0x000fe200008e06ff */
[----:B------:R-:W-:-:S05]  /*9170*/  IADD3 RZ, P1, R9, R6, RZ ;  /* 0x0000000609ff7210 */ /* 0x000fca0007f3e0ff */
[----:B------:R-:W-:-:S08]  /*9180*/  IMAD.WIDE.U32.X R4, R15, UR5, R4, P1 ;  /* 0x000000050f047c25 */ /* 0x000fd000088e0404 */
.L_x_220:
[--C-:B------:R-:W-:Y:S01]  /*9190*/  SHF.R.U64 R8, R4, UR7, R5.reuse ;  /* 0x0000000704087c19 */ /* 0x100fe20008001205 */
[----:B------:R-:W-:Y:S01]  /*91a0*/  ULDC.64 UR4, c[0x0][0x8c8] ;  /* 0x0002320000047ab9 */ /* 0x000fe20000000a00 */
[----:B------:R-:W-:Y:S01]  /*91b0*/  SHF.R.U32.HI R4, RZ, UR7, R5 ;  /* 0x00000007ff047c19 */ /* 0x000fe20008011605 */
[----:B------:R-:W3:Y:S01]  /*91c0*/  LDC R25, c[0x0][0x144] ;  /* 0x00005100ff197b82 */ /* 0x000ee20000000800 */
[----:B------:R-:W-:Y:S01]  /*91d0*/  IADD3 R7, P1, RZ, -R8, RZ ;  /* 0x80000008ff077210 */ /* 0x000fe20007f3e0ff */
[----:B------:R-:W-:Y:S01]  /*91e0*/  ULDC.64 UR8, c[0x0][0x8e8] ;  /* 0x00023a0000087ab9 */ /* 0x000fe20000000a00 */
[----:B-1----:R-:W-:Y:S01]  /*91f0*/  I2FP.F32.U32 R9, R14 ;  /* 0x0000000e00097245 */ /* 0x002fe20000201000 */
[----:B------:R-:W-:Y:S02]  /*9200*/  ULDC UR6, c[0x0][0x8b0] ;  /* 0x00022c0000067ab9 */ /* 0x000fe40000000800 */
[----:B------:R-:W-:Y:S01]  /*9210*/  IMAD.X R4, RZ, RZ, ~R4, P1 ;  /* 0x000000ffff047224 */ /* 0x000fe200008e0e04 */
[----:B------:R-:W-:Y:S01]  /*9220*/  ISETP.NE.U32.AND P1, PT, RZ, UR8, PT ;  /* 0x00000008ff007c0c */ /* 0x000fe2000bf25070 */
[----:B------:R-:W1:Y:S02]  /*9230*/  LDC R20, c[0x0][0x148] ;  /* 0x00005200ff147b82 */ /* 0x000e640000000800 */
[----:B------:R-:W-:Y:S01]  /*9240*/  IMAD R6, R4, UR4, RZ ;  /* 0x0000000404067c24 */ /* 0x000fe2000f8e02ff */
[----:B------:R-:W-:Y:S01]  /*9250*/  ISETP.NE.AND.EX P1, PT, RZ, UR9, PT, P1 ;  /* 0x00000009ff007c0c */ /* 0x000fe2000bf25310 */
[----:B------:R-:W-:Y:S01]  /*9260*/  IMAD.WIDE.U32 R4, R7, UR4, R16 ;  /* 0x0000000407047c25 */ /* 0x000fe2000f8e0010 */
[----:B------:R-:W-:-:S03]  /*9270*/  ULDC UR4, c[0x0][0x150] ;  /* 0x0000540000047ab9 */ /* 0x000fc60000000800 */
[----:B------:R-:W-:Y:S02]  /*9280*/  IMAD R7, R7, UR5, R6 ;  /* 0x0000000507077c24 */ /* 0x000fe4000f8e0206 */
[----:B------:R-:W-:Y:S01]  /*9290*/  FMUL R6, R9, UR4 ;  /* 0x0000000409067c20 */ /* 0x000fe20008400000 */
[----:B------:R-:W-:Y:S01]  /*92a0*/  ULDC UR4, c[0x0][0x8c0] ;  /* 0x0002300000047ab9 */ /* 0x000fe20000000800 */
[----:B------:R-:W-:Y:S01]  /*92b0*/  ULDC UR5, c[0x0][0x154] ;  /* 0x0000550000057ab9 */ /* 0x000fe20000000800 */
[----:B------:R-:W-:-:S03]  /*92c0*/  IADD3 R5, R5, R7, RZ ;  /* 0x0000000705057210 */ /* 0x000fc60007ffe0ff */
[----:B------:R-:W4:Y:S01]  /*92d0*/  F2I.U32.TRUNC.NTZ R6, R6 ;  /* 0x0000000600067305 */ /* 0x000f22000020f000 */
[----:B------:R-:W-:Y:S02]  /*92e0*/  SHF.R.U64 R9, R4, UR4, R5 ;  /* 0x0000000404097c19 */ /* 0x000fe40008001205 */
[----:B--2---:R-:W-:-:S05]  /*92f0*/  I2FP.F32.U32 R4, R13 ;  /* 0x0000000d00047245 */ /* 0x004fca0000201000 */
[----:B------:R-:W-:Y:S01]  /*9300*/  FMUL R21, R4, UR5 ;  /* 0x0000000504157c20 */ /* 0x000fe20008400000 */
[----:B------:R-:W-:Y:S01]  /*9310*/  SHF.R.U32.HI R4, RZ, UR4, R5 ;  /* 0x00000004ff047c19 */ /* 0x000fe20008011605 */
[----:B------:R-:W-:-:S03]  /*9320*/  ULDC UR4, c[0x0][0x900] ;  /* 0x0002400000047ab9 */ /* 0x000fc60000000800 */
[--C-:B------:R-:W-:Y:S01]  /*9330*/  SHF.R.U64 R19, R9, UR6, R4.reuse ;  /* 0x0000000609137c19 */ /* 0x100fe20008001204 */
[----:B------:R-:W2:Y:S01]  /*9340*/  F2I.U32.TRUNC.NTZ R21, R21 ;  /* 0x0000001500157305 */ /* 0x000ea2000020f000 */
[----:B------:R-:W-:Y:S01]  /*9350*/  SHF.R.U32.HI R4, RZ, UR6, R4 ;  /* 0x00000006ff047c19 */ /* 0x000fe20008011604 */
[----:B----4-:R-:W-:-:S03]  /*9360*/  IMAD.MOV R6, RZ, RZ, -R6 ;  /* 0x000000ffff067224 */ /* 0x010fc600078e0a06 */
[----:B------:R-:W-:Y:S01]  /*9370*/  SHF.R.U32.HI R23, RZ, UR4, R4 ;  /* 0x00000004ff177c19 */ /* 0x000fe20008011604 */
[----:B---3--:R-:W-:Y:S01]  /*9380*/  IMAD R14, R25, R6, R14 ;  /* 0x00000006190e7224 */ /* 0x008fe200078e020e */
[----:B------:R-:W-:-:S03]  /*9390*/  SHF.R.U64 R15, R19, UR4, R4 ;  /* 0x00000004130f7c19 */ /* 0x000fc60008001204 */
[----:B------:R-:W-:Y:S01]  /*93a0*/  IMAD.MOV.U32 R5, RZ, RZ, R23 ;  /* 0x000000ffff057224 */ /* 0x000fe200078e0017 */
[----:B------:R-:W-:Y:S01]  /*93b0*/  MOV R4, R15 ;  /* 0x0000000f00047202 */ /* 0x000fe20000000f00 */
[----:B--2---:R-:W-:Y:S06]  /*93c0*/  @!P1 BRA `(.L_x_221) ;  /* 0x0000000000289947 */ /* 0x004fec0003800000 */
[----:B------:R-:W-:Y:S02]  /*93d0*/  ULDC UR4, c[0x0][0x8f4] ;  /* 0x00023d0000047ab9 */ /* 0x000fe40000000800 */
[----:B------:R-:W-:-:S04]  /*93e0*/  IADD3 R5, P1, R15, UR4, RZ ;  /* 0x000000040f057c10 */ /* 0x000fc8000ff3e0ff */
[----:B------:R-:W-:-:S05]  /*93f0*/  IADD3.X R23, RZ, R23, RZ, P1, !PT ;  /* 0x00000017ff177210 */ /* 0x000fca0000ffe4ff */
[----:B------:R-:W-:-:S04]  /*9400*/  IMAD.WIDE.U32 R6, R23, UR8, RZ ;  /* 0x0000000817067c25 */ /* 0x000fc8000f8e00ff */
[----:B------:R-:W-:-:S04]  /*9410*/  IMAD.WIDE.U32 R6, P1, R5, UR9, R6 ;  /* 0x0000000905067c25 */ /* 0x000fc8000f820006 */
[----:B------:R-:W-:Y:S01]  /*9420*/  IMAD.WIDE.U32 R4, R5, UR8, RZ ;  /* 0x0000000805047c25 */ /* 0x000fe2000f8e00ff */
[----:B------:R-:W-:-:S04]  /*9430*/  MOV R4, R7 ;  /* 0x0000000700047202 */ /* 0x000fc80000000f00 */
[----:B------:R-:W-:Y:S01]  /*9440*/  IADD3 RZ, P3, R5, R6, RZ ;  /* 0x0000000605ff7210 */ /* 0x000fe20007f7e0ff */
[----:B------:R-:W-:-:S04]  /*9450*/  IMAD.X R5, RZ, RZ, RZ, P1 ;  /* 0x000000ffff057224 */ /* 0x000fc800008e06ff */
[----:B------:R-:W-:-:S08]  /*9460*/  IMAD.WIDE.U32.X R4, R23, UR9, R4, P3 ;  /* 0x0000000917047c25 */ /* 0x000fd000098e0404 */
.L_x_221:
[----:B------:R-:W-:Y:S01]  /*9470*/  ISETP.NE.AND P1, PT, R2, 0x1, PT ;  /* 0x000000010200780c */ /* 0x000fe20003f25270 */
[----:B------:R-:W-:Y:S01]  /*9480*/  ULDC UR4, c[0x0][0x8f0] ;  /* 0x00023c0000047ab9 */ /* 0x000fe20000000800 */
[----:B------:R-:W-:Y:S01]  /*9490*/  LOP3.LUT R19, R19, UR16, RZ, 0xc0, !PT ;  /* 0x0000001013137c12 */ /* 0x000fe2000f8ec0ff */
[----:B------:R-:W-:Y:S01]  /*94a0*/  IMAD.MOV R21, RZ, RZ, -R21 ;  /* 0x000000ffff157224 */ /* 0x000fe200078e0a15 */
[----:B------:R-:W-:Y:S01]  /*94b0*/  SHF.R.U64 R4, R4, UR4, R5 ;  /* 0x0000000404047c19 */ /* 0x000fe20008001205 */
[----:B------:R-:W-:Y:S01]  /*94c0*/  ULDC UR4, c[0x0][0x8e0] ;  /* 0x0002380000047ab9 */ /* 0x000fe20000000800 */
[----:B------:R-:W-:Y:S01]  /*94d0*/  ULDC UR5, c[0x0][0x8b8] ;  /* 0x00022e0000057ab9 */ /* 0x000fe20000000800 */
[----:B------:R-:W-:Y:S01]  /*94e0*/  IMAD.MOV.U32 R5, RZ, RZ, 0x1 ;  /* 0x00000001ff057424 */ /* 0x000fe200078e00ff */
[C---:B------:R-:W-:Y:S01]  /*94f0*/  IADD3 R6, -R4.reuse, RZ, RZ ;  /* 0x000000ff04067210 */ /* 0x040fe20007ffe1ff */
[----:B------:R-:W-:Y:S01]  /*9500*/  IMAD R19, R4, UR17, R19 ;  /* 0x0000001104137c24 */ /* 0x000fe2000f8e0213 */
[----:B------:R-:W-:-:S03]  /*9510*/  LOP3.LUT R4, R9, UR15, RZ, 0xc0, !PT ;  /* 0x0000000f09047c12 */ /* 0x000fc6000f8ec0ff */
[----:B-1----:R-:W-:Y:S02]  /*9520*/  @P1 IMAD R14, R20, R21, R13 ;  /* 0x00000015140e1224 */ /* 0x002fe400078e020d */
[----:B------:R-:W-:Y:S01]  /*9530*/  IMAD R15, R6, UR4, R15 ;  /* 0x00000004060f7c24 */ /* 0x000fe2000f8e020f */
[----:B------:R-:W-:Y:S01]  /*9540*/  ULDC UR4, c[0x0][0x8a8] ;  /* 0x00022a0000047ab9 */ /* 0x000fe20000000800 */
[----:B------:R-:W-:Y:S01]  /*9550*/  IMAD R14, R19, UR5, R14 ;  /* 0x00000005130e7c24 */ /* 0x000fe2000f8e020e */
[----:B------:R-:W-:Y:S01]  /*9560*/  MOV R6, R8 ;  /* 0x0000000800067202 */ /* 0x000fe20000000f00 */
[--C-:B------:R-:W-:Y:S01]  /*9570*/  IMAD R15, R15, UR4, R4.reuse ;  /* 0x000000040f0f7c24 */ /* 0x100fe2000f8e0204 */
[----:B------:R-:W-:-:S04]  /*9580*/  PRMT R4, R5, 0x7610, R4 ;  /* 0x0000761005047816 */ /* 0x000fc80000000004 */
[----:B------:R-:W-:Y:S02]  /*9590*/  SEL R7, R15, R14, !P1 ;  /* 0x0000000e0f077207 */ /* 0x000fe40004800000 */
[----:B------:R-:W-:-:S07]  /*95a0*/  SEL R13, R14, R15, !P1 ;  /* 0x0000000f0e0d7207 */ /* 0x000fce0004800000 */
.L_x_219:
[----:B------:R-:W-:Y:S05]  /*95b0*/  BSYNC B1 ;  /* 0x0000000000017941 */ /* 0x000fea0003800000 */
.L_x_218:
[----:B------:R-:W-:-:S13]  /*95c0*/  LOP3.LUT P1, RZ, R4, 0xff, RZ, 0xc0, !PT ;  /* 0x000000ff04ff7812 */ /* 0x000fda000782c0ff */
[----:B------:R-:W-:Y:S05]  /*95d0*/  @P1 BRA `(.L_x_222) ;  /* 0xfffffff400401947 */ /* 0x000fea000383ffff */
[----:B------:R-:W-:Y:S05]  /*95e0*/  BSYNC B0 ;  /* 0x0000000000007941 */ /* 0x000fea0003800000 */
.L_x_210:
[----:B------:R-:W-:-:S03]  /*95f0*/  UMOV UR4, 0xffffffff ;  /* 0xffffffff00047882 */ /* 0x000fc60000000000 */
[----:B------:R-:W-:Y:S05]  /*9600*/  BRA.DIV UR4, `(.L_x_223) ;  /* 0x0000000a043c7947 */ /* 0x000fea000b800000 */
[----:B------:R-:W-:-:S13]  /*9610*/  ELECT P6, URZ, PT ;  /* 0x00000000003f782f */ /* 0x000fda00038c0000 */
.L_x_245:
[----:B------:R-:W-:Y:S05]  /*9620*/  @!P6 BRA `(.L_x_11) ;  /* 0x000000040034e947 */ /* 0x000fea0003800000 */
[----:B------:R-:W-:-:S04]  /*9630*/  LOP3.LUT R22, R22, 0x2, RZ, 0xfc, !PT ;  /* 0x0000000216167812 */ /* 0x000fc800078efcff */
[----:B------:R-:W-:-:S13]  /*9640*/  ISETP.NE.AND P0, PT, R22, 0x3, PT ;  /* 0x000000031600780c */ /* 0x000fda0003f05270 */
[----:B------:R-:W-:Y:S05]  /*9650*/  @!P0 BRA `(.L_x_224) ;  /* 0x0000000000048947 */ /* 0x000fea0003800000 */
[----:B------:R-:W-:Y:S01]  /*9660*/  BPT.TRAP 0x1 ;  /* 0x000000040000795c */ /* 0x000fe20000300000 */
.L_x_224:
[----:B------:R-:W1:Y:S01]  /*9670*/  S2R R5, SR_CgaCtaId ;  /* 0x0000000000057919 */ /* 0x000e620000008800 */
[----:B------:R-:W-:Y:S02]  /*9680*/  MOV R2, 0x400 ;  /* 0x0000040000027802 */ /* 0x000fe40000000f00 */
[----:B------:R-:W-:Y:S02]  /*9690*/  SHF.L.U32 R4, R3, 0x1f, RZ ;  /* 0x0000001f03047819 */ /* 0x000fe400000006ff */
[----:B-1----:R-:W-:-:S05]  /*96a0*/  LEA R5, R5, R2, 0x18 ;  /* 0x0000000205057211 */ /* 0x002fca00078ec0ff */
[----:B------:R-:W-:-:S05]  /*96b0*/  VIADD R5, R5, 0x40 ;  /* 0x0000004005057836 */ /* 0x000fca0000000000 */
[C---:B------:R-:W-:Y:S01]  /*96c0*/  LEA R7, R0.reuse, R5, 0x3 ;  /* 0x0000000500077211 */ /* 0x040fe200078e18ff */
[----:B------:R-:W-:-:S03]  /*96d0*/  VIADD R0, R0, 0x1 ;  /* 0x0000000100007836 */ /* 0x000fc60000000000 */
[----:B------:R-:W1:Y:S02]  /*96e0*/  SYNCS.PHASECHK.TRANS64.TRYWAIT P0, [R7+URZ], R4 ;  /* 0x00000004070075a7 */ /* 0x000e64000800017f */
[----:B------:R-:W-:-:S04]  /*96f0*/  ISETP.NE.AND P1, PT, R0, 0x8, PT ;  /* 0x000000080000780c */ /* 0x000fc80003f25270 */
[----:B------:R-:W-:Y:S02]  /*9700*/  SEL R2, RZ, 0x1, P1 ;  /* 0x00000001ff027807 */ /* 0x000fe40000800000 */
[----:B------:R-:W-:Y:S02]  /*9710*/  SEL R0, R0, RZ, P1 ;  /* 0x000000ff00007207 */ /* 0x000fe40000800000 */
[----:B------:R-:W-:Y:S02]  /*9720*/  LOP3.LUT R9, R3, R2, RZ, 0x3c, !PT ;  /* 0x0000000203097212 */ /* 0x000fe400078e3cff */
[----:B------:R-:W-:Y:S02]  /*9730*/  LEA R6, R0, R5, 0x3 ;  /* 0x0000000500067211 */ /* 0x000fe400078e18ff */
[----:B------:R-:W-:Y:S01]  /*9740*/  SHF.L.U32 R3, R9, 0x1f, RZ ;  /* 0x0000001f09037819 */ /* 0x000fe200000006ff */
[----:B-1----:R-:W-:Y:S06]  /*9750*/  @!P0 BRA `(.L_x_225) ;  /* 0x0000000800088947 */ /* 0x002fec0003800000 */
.L_x_246:
[----:B------:R-:W2:Y:S01]  /*9760*/  SYNCS.PHASECHK.TRANS64.TRYWAIT P0, [R6+URZ], R3 ;  /* 0x00000003060075a7 */ /* 0x000ea2000800017f */
[----:B------:R-:W-:-:S05]  /*9770*/  VIADD R0, R0, 0x1 ;  /* 0x0000000100007836 */ /* 0x000fca0000000000 */
[----:B------:R-:W-:-:S04]  /*9780*/  ISETP.NE.AND P1, PT, R0, 0x8, PT ;  /* 0x000000080000780c */ /* 0x000fc80003f25270 */
[----:B------:R-:W-:Y:S02]  /*9790*/  SEL R2, RZ, 0x1, P1 ;  /* 0x00000001ff027807 */ /* 0x000fe40000800000 */
[----:B------:R-:W-:Y:S02]  /*97a0*/  SEL R0, R0, RZ, P1 ;  /* 0x000000ff00007207 */ /* 0x000fe40000800000 */
[----:B------:R-:W-:Y:S02]  /*97b0*/  LOP3.LUT R9, R9, R2, RZ, 0x3c, !PT ;  /* 0x0000000209097212 */ /* 0x000fe400078e3cff */
[----:B-1----:R-:W-:Y:S02]  /*97c0*/  LEA R7, R0, R5, 0x3 ;  /* 0x0000000500077211 */ /* 0x002fe400078e18ff */
[----:B------:R-:W-:Y:S01]  /*97d0*/  SHF.L.U32 R4, R9, 0x1f, RZ ;  /* 0x0000001f09047819 */ /* 0x000fe200000006ff */
[----:B--2---:R-:W-:Y:S06]  /*97e0*/  @!P0 BRA `(.L_x_226) ;  /* 0x0000000400f88947 */ /* 0x004fec0003800000 */
.L_x_247:
        /* <DEDUP_REMOVED lines=9> */
.L_x_248:
        /* <DEDUP_REMOVED lines=9> */
.L_x_249:
        /* <DEDUP_REMOVED lines=9> */
.L_x_250:
        /* <DEDUP_REMOVED lines=9> */
.L_x_251:
[----:B------:R-:W2:Y:S01]  /*9a30*/  SYNCS.PHASECHK.TRANS64.TRYWAIT P0, [R7+URZ], R4 ;  /* 0x00000004070075a7 */ /* 0x000ea2000800017f */
[----:B------:R-:W-:-:S05]  /*9a40*/  VIADD R0, R0, 0x1 ;  /* 0x0000000100007836 */ /* 0x000fca0000000000 */
[----:B------:R-:W-:-:S04]  /*9a50*/  ISETP.NE.AND P1, PT, R0, 0x8, PT ;  /* 0x000000080000780c */ /* 0x000fc80003f25270 */
[----:B------:R-:W-:Y:S02]  /*9a60*/  SEL R2, RZ, 0x1, P1 ;  /* 0x00000001ff027807 */ /* 0x000fe40000800000 */
[----:B------:R-:W-:Y:S02]  /*9a70*/  SEL R0, R0, RZ, P1 ;  /* 0x000000ff00007207 */ /* 0x000fe40000800000 */
[----:B------:R-:W-:Y:S01]  /*9a80*/  LOP3.LUT R2, R9, R2, RZ, 0x3c, !PT ;  /* 0x0000000209027212 */ /* 0x000fe200078e3cff */
[----:B--2---:R-:W-:Y:S06]  /*9a90*/  @!P0 BRA `(.L_x_231) ;  /* 0x0000000400b08947 */ /* 0x004fec0003800000 */
.L_x_252:
[----:B------:R-:W-:Y:S02]  /*9aa0*/  LEA R5, R0, R5, 0x3 ;  /* 0x0000000500057211 */ /* 0x000fe400078e18ff */
[----:B------:R-:W-:-:S07]  /*9ab0*/  SHF.L.U32 R0, R2, 0x1f, RZ ;  /* 0x0000001f02007819 */ /* 0x000fce00000006ff */
.L_x_232:
[----:B---3--:R3:W4:Y:S02]  /*9ac0*/  SYNCS.PHASECHK.TRANS64.TRYWAIT P0, [R5+URZ], R0 ;  /* 0x00000000050075a7 */ /* 0x008724000800017f */
[----:B----4-:R-:W-:Y:S05]  /*9ad0*/  @!P0 NANOSLEEP.SYNCS 0x989680 ;  /* 0x009896800000895d */ /* 0x010fea0003900000 */
[----:B------:R-:W4:Y:S02]  /*9ae0*/  @!P0 SYNCS.PHASECHK.TRANS64 P0, [R5+URZ], R0 ;  /* 0x00000000050085a7 */ /* 0x000f24000800007f */
[----:B----4-:R-:W-:Y:S05]  /*9af0*/  @!P0 BRA `(.L_x_232) ;  /* 0xfffffffc00f08947 */ /* 0x010fea000383ffff */
.L_x_11:
[----:B------:R-:W-:Y:S05]  /*9b00*/  BSYNC B6 ;  /* 0x0000000000067941 */ /* 0x000fea0003800000 */
.L_x_9:
[----:B------:R-:W-:Y:S05]  /*9b10*/  EXIT ;  /* 0x000000000000794d */ /* 0x000fea0003800000 */
.L_x_24:
[----:B----4-:R4:W1:Y:S02]  /*9b20*/  SYNCS.PHASECHK.TRANS64.TRYWAIT P1, [R3+URZ], R0 ;  /* 0x00000000030075a7 */ /* 0x010864000802017f */
[----:B-1----:R-:W-:Y:S05]  /*9b30*/  @!P1 NANOSLEEP.SYNCS 0x989680 ;  /* 0x009896800000995d */ /* 0x002fea0003900000 */
[----:B------:R-:W1:Y:S02]  /*9b40*/  @!P1 SYNCS.PHASECHK.TRANS64 P1, [R3+URZ], R0 ;  /* 0x00000000030095a7 */ /* 0x000e64000802007f */
[----:B-1----:R-:W-:Y:S05]  /*9b50*/  @!P1 BRA `(.L_x_24) ;  /* 0xfffffffc00f09947 */ /* 0x002fea000383ffff */
[----:B------:R-:W-:Y:S05]  /*9b60*/  BRA `(.L_x_23) ;  /* 0xffffff7c000c7947 */ /* 0x000fea000383ffff */
.L_x_29:
[----:B---3--:R-:W-:-:S04]  /*9b70*/  IMAD.U32 R4, RZ, RZ, UR4 ;  /* 0x00000004ff047e24 */ /* 0x008fc8000f8e00ff */
[----:B------:R3:W4:Y:S03]  /*9b80*/  SYNCS.PHASECHK.TRANS64.TRYWAIT P1, [R4+URZ], R3 ;  /* 0x00000003040075a7 */ /* 0x000726000802017f */
[----:B----4-:R-:W-:Y:S05]  /*9b90*/  @!P1 NANOSLEEP.SYNCS 0x989680 ;  /* 0x009896800000995d */ /* 0x010fea0003900000 */
[----:B------:R-:W4:Y:S02]  /*9ba0*/  @!P1 SYNCS.PHASECHK.TRANS64 P1, [R4+URZ], R3 ;  /* 0x00000003040095a7 */ /* 0x000f24000802007f */
[----:B----4-:R-:W-:Y:S05]  /*9bb0*/  @!P1 BRA `(.L_x_29) ;  /* 0xfffffffc00ec9947 */ /* 0x010fea000383ffff */
[----:B------:R-:W-:Y:S05]  /*9bc0*/  BRA `(.L_x_28) ;  /* 0xffffff7c00e07947 */ /* 0x000fea000383ffff */
.L_x_50:
[----:B---3--:R3:W4:Y:S02]  /*9bd0*/  SYNCS.PHASECHK.TRANS64.TRYWAIT P2, [R3+URZ+0x80], R0 ;  /* 0x00008000030075a7 */ /* 0x008724000804017f */
[----:B----4-:R-:W-:Y:S05]  /*9be0*/  @!P2 NANOSLEEP.SYNCS 0x989680 ;  /* 0x009896800000a95d */ /* 0x010fea0003900000 */
[----:B------:R-:W4:Y:S02]  /*9bf0*/  @!P2 SYNCS.PHASECHK.TRANS64 P2, [R3+URZ+0x80], R0 ;  /* 0x000080000300a5a7 */ /* 0x000f24000804007f */
[----:B----4-:R-:W-:Y:S05]  /*9c00*/  @!P2 BRA `(.L_x_50) ;  /* 0xfffffffc00f0a947 */ /* 0x010fea000383ffff */
[----:B------:R-:W-:Y:S05]  /*9c10*/  BRA `(.L_x_233) ;  /* 0xffffff8800a87947 */ /* 0x000fea000383ffff */
.L_x_112:
[----:B-1----:R1:W2:Y:S02]  /*9c20*/  SYNCS.PHASECHK.TRANS64.TRYWAIT P2, [R3+URZ+0x80], R4 ;  /* 0x00008004030075a7 */ /* 0x0022a4000804017f */
[----:B--2---:R-:W-:Y:S05]  /*9c30*/  @!P2 NANOSLEEP.SYNCS 0x989680 ;  /* 0x009896800000a95d */ /* 0x004fea0003900000 */
[----:B------:R-:W2:Y:S02]  /*9c40*/  @!P2 SYNCS.PHASECHK.TRANS64 P2, [R3+URZ+0x80], R4 ;  /* 0x000080040300a5a7 */ /* 0x000ea4000804007f */
[----:B--2---:R-:W-:Y:S05]  /*9c50*/  @!P2 BRA `(.L_x_112) ;  /* 0xfffffffc00f0a947 */ /* 0x004fea000383ffff */
[----:B------:R-:W-:Y:S05]  /*9c60*/  BRA `(.L_x_234) ;  /* 0xffffffac004c7947 */ /* 0x000fea000383ffff */
.L_x_180:
[----:B-1----:R-:W-:-:S04]  /*9c70*/  MOV R3, UR4 ;  /* 0x0000000400037c02 */ /* 0x002fc80008000f00 */
[----:B------:R1:W2:Y:S03]  /*9c80*/  SYNCS.PHASECHK.TRANS64.TRYWAIT P0, [R3+URZ+0xb8], R0 ;  /* 0x0000b800030075a7 */ /* 0x0002a6000800017f */
[----:B--2---:R-:W-:Y:S05]  /*9c90*/  @!P0 NANOSLEEP.SYNCS 0x989680 ;  /* 0x009896800000895d */ /* 0x004fea0003900000 */
[----:B------:R-:W2:Y:S02]  /*9ca0*/  @!P0 SYNCS.PHASECHK.TRANS64 P0, [R3+URZ+0xb8], R0 ;  /* 0x0000b800030085a7 */ /* 0x000ea4000800007f */
[----:B--2---:R-:W-:Y:S05]  /*9cb0*/  @!P0 BRA `(.L_x_180) ;  /* 0xfffffffc00ec8947 */ /* 0x004fea000383ffff */
[----:B------:R-:W-:Y:S05]  /*9cc0*/  BRA `(.L_x_179) ;  /* 0xffffffd800f07947 */ /* 0x000fea000383ffff */
.L_x_189:
[----:B-1----:R-:W-:-:S04]  /*9cd0*/  IMAD.U32 R5, RZ, RZ, UR5 ;  /* 0x00000005ff057e24 */ /* 0x002fc8000f8e00ff */
[----:B------:R1:W2:Y:S03]  /*9ce0*/  SYNCS.PHASECHK.TRANS64.TRYWAIT P1, [R5+URZ+0x98], R4 ;  /* 0x00009804050075a7 */ /* 0x0002a6000802017f */
[----:B--2---:R-:W-:Y:S05]  /*9cf0*/  @!P1 NANOSLEEP.SYNCS 0x989680 ;  /* 0x009896800000995d */ /* 0x004fea0003900000 */
[----:B------:R-:W2:Y:S02]  /*9d00*/  @!P1 SYNCS.PHASECHK.TRANS64 P1, [R5+URZ+0x98], R4 ;  /* 0x00009804050095a7 */ /* 0x000ea4000802007f */
[----:B--2---:R-:W-:Y:S05]  /*9d10*/  @!P1 BRA `(.L_x_189) ;  /* 0xfffffffc00ec9947 */ /* 0x004fea000383ffff */
[----:B------:R-:W-:Y:S05]  /*9d20*/  BRA `(.L_x_235) ;  /* 0xffffffdc00e87947 */ /* 0x000fea000383ffff */
.L_x_195:
[----:B-1----:R-:W-:-:S04]  /*9d30*/  MOV R5, UR4 ;  /* 0x0000000400057c02 */ /* 0x002fc80008000f00 */
[----:B------:R1:W2:Y:S03]  /*9d40*/  SYNCS.PHASECHK.TRANS64.TRYWAIT P1, [R5+URZ+0x98], R4 ;  /* 0x00009804050075a7 */ /* 0x0002a6000802017f */
[----:B--2---:R-:W-:Y:S05]  /*9d50*/  @!P1 NANOSLEEP.SYNCS 0x989680 ;  /* 0x009896800000995d */ /* 0x004fea0003900000 */
[----:B------:R-:W2:Y:S02]  /*9d60*/  @!P1 SYNCS.PHASECHK.TRANS64 P1, [R5+URZ+0x98], R4 ;  /* 0x00009804050095a7 */ /* 0x000ea4000802007f */
[----:B--2---:R-:W-:Y:S05]  /*9d70*/  @!P1 BRA `(.L_x_195) ;  /* 0xfffffffc00ec9947 */ /* 0x004fea000383ffff */
[----:B------:R-:W-:Y:S05]  /*9d80*/  BRA `(.L_x_236) ;  /* 0xffffffe000507947 */ /* 0x000fea000383ffff */
.L_x_205:
[----:B--2---:R2:W3:Y:S02]  /*9d90*/  SYNCS.PHASECHK.TRANS64.TRYWAIT P0, [R3+URZ+0x98], R0 ;  /* 0x00009800030075a7 */ /* 0x0044e4000800017f */
[----:B---3--:R-:W-:Y:S05]  /*9da0*/  @!P0 NANOSLEEP.SYNCS 0x989680 ;  /* 0x009896800000895d */ /* 0x008fea0003900000 */
[----:B------:R-:W3:Y:S02]  /*9db0*/  @!P0 SYNCS.PHASECHK.TRANS64 P0, [R3+URZ+0x98], R0 ;  /* 0x00009800030085a7 */ /* 0x000ee4000800007f */
[----:B---3--:R-:W-:Y:S05]  /*9dc0*/  @!P0 BRA `(.L_x_205) ;  /* 0xfffffffc00f08947 */ /* 0x008fea000383ffff */
[----:B------:R-:W-:Y:S05]  /*9dd0*/  BRA `(.L_x_237) ;  /* 0xffffffe800687947 */ /* 0x000fea000383ffff */
.L_x_207:
[----:B-1----:R1:W2:Y:S02]  /*9de0*/  SYNCS.PHASECHK.TRANS64.TRYWAIT P0, [R5+URZ+0x98], R0 ;  /* 0x00009800050075a7 */ /* 0x0022a4000800017f */
[----:B--2---:R-:W-:Y:S05]  /*9df0*/  @!P0 NANOSLEEP.SYNCS 0x989680 ;  /* 0x009896800000895d */ /* 0x004fea0003900000 */
[----:B------:R-:W2:Y:S02]  /*9e00*/  @!P0 SYNCS.PHASECHK.TRANS64 P0, [R5+URZ+0x98], R0 ;  /* 0x00009800050085a7 */ /* 0x000ea4000800007f */
[----:B--2---:R-:W-:Y:S05]  /*9e10*/  @!P0 BRA `(.L_x_207) ;  /* 0xfffffffc00f08947 */ /* 0x004fea000383ffff */
[----:B------:R-:W-:Y:S05]  /*9e20*/  BRA `(.L_x_238) ;  /* 0xffffffe800887947 */ /* 0x000fea000383ffff */
.L_x_211:
[----:B------:R-:W-:Y:S01]  /*9e30*/  BSSY B1, `(.L_x_239) ;  /* 0x0000006000017945 */ /* 0x000fe20003800000 */
[----:B------:R-:W-:-:S07]  /*9e40*/  IMAD.MOV.U32 R15, RZ, RZ, -0x1 ;  /* 0xffffffffff0f7424 */ /* 0x000fce00078e00ff */
[----:B------:R-:W-:Y:S05]  /*9e50*/  WARPSYNC.COLLECTIVE R15, `(.L_x_240) ;  /* 0x000000000f0c7348 */ /* 0x000fea0003c00000 */
[----:B------:R-:W-:Y:S02]  /*9e60*/  ELECT P6, UR62, PT ;  /* 0x00000000003e782f */ /* 0x000fe400038c0000 */
[----:B------:R-:W-:Y:S01]  /*9e70*/  MOV R14, UR62 ;  /* 0x0000003e000e7c02 */ /* 0x000fe20008000f00 */
[----:B------:R-:W-:Y:S10]  /*9e80*/  ENDCOLLECTIVE ;  /* 0x000000000000791b */ /* 0x000ff40003800000 */
.L_x_240:
[----:B------:R-:W-:Y:S05]  /*9e90*/  BSYNC B1 ;  /* 0x0000000000017941 */ /* 0x000fea0003800000 */
.L_x_239:
[----:B------:R-:W-:Y:S05]  /*9ea0*/  BRA `(.L_x_241) ;  /* 0xffffffec00187947 */ /* 0x000fea000383ffff */
.L_x_214:
[----:B--2---:R2:W3:Y:S02]  /*9eb0*/  SYNCS.PHASECHK.TRANS64.TRYWAIT P1, [R15+URZ+0x40], R8 ;  /* 0x000040080f0075a7 */ /* 0x0044e4000802017f */
[----:B---3--:R-:W-:Y:S05]  /*9ec0*/  @!P1 NANOSLEEP.SYNCS 0x989680 ;  /* 0x009896800000995d */ /* 0x008fea0003900000 */
[----:B------:R-:W3:Y:S02]  /*9ed0*/  @!P1 SYNCS.PHASECHK.TRANS64 P1, [R15+URZ+0x40], R8 ;  /* 0x000040080f0095a7 */ /* 0x000ee4000802007f */
[----:B---3--:R-:W-:Y:S05]  /*9ee0*/  @!P1 BRA `(.L_x_214) ;  /* 0xfffffffc00f09947 */ /* 0x008fea000383ffff */
[----:B------:R-:W-:Y:S05]  /*9ef0*/  BRA `(.L_x_242) ;  /* 0xffffffec004c7947 */ /* 0x000fea000383ffff */
.L_x_223:
[----:B------:R-:W-:Y:S01]  /*9f00*/  BSSY B0, `(.L_x_243) ;  /* 0x0000006000007945 */ /* 0x000fe20003800000 */
[----:B------:R-:W-:-:S07]  /*9f10*/  MOV R15, 0xffffffff ;  /* 0xffffffff000f7802 */ /* 0x000fce0000000f00 */
[----:B------:R-:W-:Y:S05]  /*9f20*/  WARPSYNC.COLLECTIVE R15, `(.L_x_244) ;  /* 0x000000000f0c7348 */ /* 0x000fea0003c00000 */
[----:B------:R-:W-:Y:S02]  /*9f30*/  ELECT P6, UR62, PT ;  /* 0x00000000003e782f */ /* 0x000fe400038c0000 */
[----:B------:R-:W-:Y:S01]  /*9f40*/  MOV R14, UR62 ;  /* 0x0000003e000e7c02 */ /* 0x000fe20008000f00 */
[----:B------:R-:W-:Y:S10]  /*9f50*/  ENDCOLLECTIVE ;  /* 0x000000000000791b */ /* 0x000ff40003800000 */
.L_x_244:
[----:B------:R-:W-:Y:S05]  /*9f60*/  BSYNC B0 ;  /* 0x0000000000007941 */ /* 0x000fea0003800000 */
.L_x_243:
[----:B------:R-:W-:Y:S05]  /*9f70*/  BRA `(.L_x_245) ;  /* 0xfffffff400a87947 */ /* 0x000fea000383ffff */
.L_x_225:
[----:B-1----:R1:W2:Y:S02]  /*9f80*/  SYNCS.PHASECHK.TRANS64.TRYWAIT P0, [R7+URZ], R4 ;  /* 0x00000004070075a7 */ /* 0x0022a4000800017f */
[----:B--2---:R-:W-:Y:S05]  /*9f90*/  @!P0 NANOSLEEP.SYNCS 0x989680 ;  /* 0x009896800000895d */ /* 0x004fea0003900000 */
[----:B------:R-:W2:Y:S02]  /*9fa0*/  @!P0 SYNCS.PHASECHK.TRANS64 P0, [R7+URZ], R4 ;  /* 0x00000004070085a7 */ /* 0x000ea4000800007f */
[----:B--2---:R-:W-:Y:S05]  /*9fb0*/  @!P0 BRA `(.L_x_225) ;  /* 0xfffffffc00f08947 */ /* 0x004fea000383ffff */
[----:B------:R-:W-:Y:S05]  /*9fc0*/  BRA `(.L_x_246) ;  /* 0xfffffff400e47947 */ /* 0x000fea000383ffff */
.L_x_226:
[----:B-1----:R1:W2:Y:S02]  /*9fd0*/  SYNCS.PHASECHK.TRANS64.TRYWAIT P0, [R6+URZ], R3 ;  /* 0x00000003060075a7 */ /* 0x0022a4000800017f */
[----:B--2---:R-:W-:Y:S05]  /*9fe0*/  @!P0 NANOSLEEP.SYNCS 0x989680 ;  /* 0x009896800000895d */ /* 0x004fea0003900000 */
[----:B------:R-:W2:Y:S02]  /*9ff0*/  @!P0 SYNCS.PHASECHK.TRANS64 P0, [R6+URZ], R3 ;  /* 0x00000003060085a7 */ /* 0x000ea4000800007f */
[----:B--2---:R-:W-:Y:S05]  /*a000*/  @!P0 BRA `(.L_x_226) ;  /* 0xfffffffc00f08947 */ /* 0x004fea000383ffff */
[----:B------:R-:W-:Y:S05]  /*a010*/  BRA `(.L_x_247) ;  /* 0xfffffff400f47947 */ /* 0x000fea000383ffff */
.L_x_227:
[----:B-1----:R1:W2:Y:S02]  /*a020*/  SYNCS.PHASECHK.TRANS64.TRYWAIT P0, [R7+URZ], R4 ;  /* 0x00000004070075a7 */ /* 0x0022a4000800017f */
[----:B--2---:R-:W-:Y:S05]  /*a030*/  @!P0 NANOSLEEP.SYNCS 0x989680 ;  /* 0x009896800000895d */ /* 0x004fea0003900000 */
[----:B------:R-:W2:Y:S02]  /*a040*/  @!P0 SYNCS.PHASECHK.TRANS64 P0, [R7+URZ], R4 ;  /* 0x00000004070085a7 */ /* 0x000ea4000800007f */
[----:B--2---:R-:W-:Y:S05]  /*a050*/  @!P0 BRA `(.L_x_227) ;  /* 0xfffffffc00f08947 */ /* 0x004fea000383ffff */
[----:B------:R-:W-:Y:S05]  /*a060*/  BRA `(.L_x_248) ;  /* 0xfffffff800047947 */ /* 0x000fea000383ffff */
.L_x_228:
[----:B-1----:R1:W2:Y:S02]  /*a070*/  SYNCS.PHASECHK.TRANS64.TRYWAIT P0, [R6+URZ], R3 ;  /* 0x00000003060075a7 */ /* 0x0022a4000800017f */
[----:B--2---:R-:W-:Y:S05]  /*a080*/  @!P0 NANOSLEEP.SYNCS 0x989680 ;  /* 0x009896800000895d */ /* 0x004fea0003900000 */
[----:B------:R-:W2:Y:S02]  /*a090*/  @!P0 SYNCS.PHASECHK.TRANS64 P0, [R6+URZ], R3 ;  /* 0x00000003060085a7 */ /* 0x000ea4000800007f */
[----:B--2---:R-:W-:Y:S05]  /*a0a0*/  @!P0 BRA `(.L_x_228) ;  /* 0xfffffffc00f08947 */ /* 0x004fea000383ffff */
[----:B------:R-:W-:Y:S05]  /*a0b0*/  BRA `(.L_x_249) ;  /* 0xfffffff800147947 */ /* 0x000fea000383ffff */
.L_x_229:
[----:B-1----:R1:W2:Y:S02]  /*a0c0*/  SYNCS.PHASECHK.TRANS64.TRYWAIT P0, [R7+URZ], R4 ;  /* 0x00000004070075a7 */ /* 0x0022a4000800017f */
[----:B--2---:R-:W-:Y:S05]  /*a0d0*/  @!P0 NANOSLEEP.SYNCS 0x989680 ;  /* 0x009896800000895d */ /* 0x004fea0003900000 */
[----:B------:R-:W2:Y:S02]  /*a0e0*/  @!P0 SYNCS.PHASECHK.TRANS64 P0, [R7+URZ], R4 ;  /* 0x00000004070085a7 */ /* 0x000ea4000800007f */
[----:B--2---:R-:W-:Y:S05]  /*a0f0*/  @!P0 BRA `(.L_x_229) ;  /* 0xfffffffc00f08947 */ /* 0x004fea000383ffff */
[----:B------:R-:W-:Y:S05]  /*a100*/  BRA `(.L_x_250) ;  /* 0xfffffff800247947 */ /* 0x000fea000383ffff */
.L_x_230:
[----:B-1----:R1:W2:Y:S02]  /*a110*/  SYNCS.PHASECHK.TRANS64.TRYWAIT P0, [R6+URZ], R3 ;  /* 0x00000003060075a7 */ /* 0x0022a4000800017f */
[----:B--2---:R-:W-:Y:S05]  /*a120*/  @!P0 NANOSLEEP.SYNCS 0x989680 ;  /* 0x009896800000895d */ /* 0x004fea0003900000 */
[----:B------:R-:W2:Y:S02]  /*a130*/  @!P0 SYNCS.PHASECHK.TRANS64 P0, [R6+URZ], R3 ;  /* 0x00000003060085a7 */ /* 0x000ea4000800007f */
[----:B--2---:R-:W-:Y:S05]  /*a140*/  @!P0 BRA `(.L_x_230) ;  /* 0xfffffffc00f08947 */ /* 0x004fea000383ffff */
[----:B------:R-:W-:Y:S05]  /*a150*/  BRA `(.L_x_251) ;  /* 0xfffffff800347947 */ /* 0x000fea000383ffff */
.L_x_231:
[----:B--2---:R2:W3:Y:S02]  /*a160*/  SYNCS.PHASECHK.TRANS64.TRYWAIT P0, [R7+URZ], R4 ;  /* 0x00000004070075a7 */ /* 0x0044e4000800017f */
[----:B---3--:R-:W-:Y:S05]  /*a170*/  @!P0 NANOSLEEP.SYNCS 0x989680 ;  /* 0x009896800000895d */ /* 0x008fea0003900000 */
[----:B------:R-:W3:Y:S02]  /*a180*/  @!P0 SYNCS.PHASECHK.TRANS64 P0, [R7+URZ], R4 ;  /* 0x00000004070085a7 */ /* 0x000ee4000800007f */
[----:B---3--:R-:W-:Y:S05]  /*a190*/  @!P0 BRA `(.L_x_231) ;  /* 0xfffffffc00f08947 */ /* 0x008fea000383ffff */
[----:B------:R-:W-:Y:S05]  /*a1a0*/  BRA `(.L_x_252) ;  /* 0xfffffff8003c7947 */ /* 0x000fea000383ffff */
        .weak           $__internal_0_$__cuda_sm20_rcp_rn_f32_slowpath
        .type           $__internal_0_$__cuda_sm20_rcp_rn_f32_slowpath,@function
        .size           $__internal_0_$__cuda_sm20_rcp_rn_f32_slowpath,(.L_x_258 - $__internal_0_$__cuda_sm20_rcp_rn_f32_slowpath)
$__internal_0_$__cuda_sm20_rcp_rn_f32_slowpath:
[----:B------:R-:W-:Y:S01]  /*a1b0*/  IMAD.SHL.U32 R0, R3, 0x2, RZ ;  /* 0x0000000203007824 */ /* 0x000fe200078e00ff */
[----:B------:R-:W-:Y:S04]  /*a1c0*/  BSSY B0, `(.L_x_253) ;  /* 0x0000030000007945 */ /* 0x000fe80003800000 */
[----:B------:R-:W-:-:S04]  /*a1d0*/  SHF.R.U32.HI R74, RZ, 0x18, R0 ;  /* 0x00000018ff4a7819 */ /* 0x000fc80000011600 */
[----:B------:R-:W-:-:S13]  /*a1e0*/  ISETP.NE.U32.AND P2, PT, R74, RZ, PT ;  /* 0x000000ff4a00720c */ /* 0x000fda0003f45070 */
[----:B------:R-:W-:Y:S05]  /*a1f0*/  @P2 BRA `(.L_x_254) ;  /* 0x0000000000282947 */ /* 0x000fea0003800000 */
[----:B------:R-:W-:-:S04]  /*a200*/  SHF.L.U32 R0, R3, 0x1, RZ ;  /* 0x0000000103007819 */ /* 0x000fc800000006ff */
[----:B------:R-:W-:-:S13]  /*a210*/  ISETP.NE.AND P2, PT, R0, RZ, PT ;  /* 0x000000ff0000720c */ /* 0x000fda0003f45270 */
[----:B------:R-:W-:Y:S01]  /*a220*/  @P2 FFMA R66, R3, 1.84467440737095516160e+19, RZ ;  /* 0x5f80000003422823 */ /* 0x000fe200000000ff */
[----:B------:R-:W-:Y:S08]  /*a230*/  @!P2 MUFU.RCP R64, R3 ;  /* 0x000000030040a308 */ /* 0x000ff00000001000 */
[----:B------:R-:W1:Y:S02]  /*a240*/  @P2 MUFU.RCP R67, R66 ;  /* 0x0000004200432308 */ /* 0x000e640000001000 */
[----:B-1----:R-:W-:-:S04]  /*a250*/  @P2 FFMA R0, R66, R67, -1 ;  /* 0xbf80000042002423 */ /* 0x002fc80000000043 */
[----:B------:R-:W-:-:S04]  /*a260*/  @P2 FADD.FTZ R0, -R0, -RZ ;  /* 0x800000ff00002221 */ /* 0x000fc80000010100 */
[----:B------:R-:W-:-:S04]  /*a270*/  @P2 FFMA R0, R67, R0, R67 ;  /* 0x0000000043002223 */ /* 0x000fc80000000043 */
[----:B------:R-:W-:Y:S01]  /*a280*/  @P2 FFMA R64, R0, 1.84467440737095516160e+19, RZ ;  /* 0x5f80000000402823 */ /* 0x000fe200000000ff */
[----:B------:R-:W-:Y:S06]  /*a290*/  BRA `(.L_x_255) ;  /* 0x0000000000887947 */ /* 0x000fec0003800000 */
.L_x_254:
[----:B------:R-:W-:-:S05]  /*a2a0*/  VIADD R76, R74, 0xffffff03 ;  /* 0xffffff034a4c7836 */ /* 0x000fca0000000000 */
[----:B------:R-:W-:-:S13]  /*a2b0*/  ISETP.GT.U32.AND P2, PT, R76, 0x1, PT ;  /* 0x000000014c00780c */ /* 0x000fda0003f44070 */
[----:B------:R-:W-:Y:S05]  /*a2c0*/  @P2 BRA `(.L_x_256) ;  /* 0x0000000000782947 */ /* 0x000fea0003800000 */
[----:B------:R-:W-:Y:S02]  /*a2d0*/  LOP3.LUT R0, R3, 0x7fffff, RZ, 0xc0, !PT ;  /* 0x007fffff03007812 */ /* 0x000fe400078ec0ff */
[----:B------:R-:W-:Y:S02]  /*a2e0*/  MOV R97, 0x3 ;  /* 0x0000000300617802 */ /* 0x000fe40000000f00 */
[----:B------:R-:W-:Y:S02]  /*a2f0*/  LOP3.LUT R0, R0, 0x3f800000, RZ, 0xfc, !PT ;  /* 0x3f80000000007812 */ /* 0x000fe400078efcff */
[----:B------:R-:W-:Y:S02]  /*a300*/  SHF.L.U32 R97, R97, R76, RZ ;  /* 0x0000004c61617219 */ /* 0x000fe400000006ff */
[----:B------:R-:W1:Y:S02]  /*a310*/  MUFU.RCP R67, R0 ;  /* 0x0000000000437308 */ /* 0x000e640000001000 */
[----:B-1----:R-:W-:-:S04]  /*a320*/  FFMA R64, R0, R67, -1 ;  /* 0xbf80000000407423 */ /* 0x002fc80000000043 */
[----:B------:R-:W-:-:S04]  /*a330*/  FADD.FTZ R64, -R64, -RZ ;  /* 0x800000ff40407221 */ /* 0x000fc80000010100 */
[CCC-:B------:R-:W-:Y:S01]  /*a340*/  FFMA.RM R66, R67.reuse, R64.reuse, R67.reuse ;  /* 0x0000004043427223 */ /* 0x1c0fe20000004043 */
[----:B------:R-:W-:-:S04]  /*a350*/  FFMA.RP R67, R67, R64, R67 ;  /* 0x0000004043437223 */ /* 0x000fc80000008043 */
[C---:B------:R-:W-:Y:S02]  /*a360*/  LOP3.LUT R64, R66.reuse, 0x7fffff, RZ, 0xc0, !PT ;  /* 0x007fffff42407812 */ /* 0x040fe400078ec0ff */
[----:B------:R-:W-:Y:S02]  /*a370*/  FSETP.NEU.FTZ.AND P2, PT, R66, R67, PT ;  /* 0x000000434200720b */ /* 0x000fe40003f5d000 */
[----:B------:R-:W-:Y:S02]  /*a380*/  LOP3.LUT R64, R64, 0x800000, RZ, 0xfc, !PT ;  /* 0x0080000040407812 */ /* 0x000fe400078efcff */
[----:B------:R-:W-:Y:S02]  /*a390*/  SEL R66, RZ, 0xffffffff, !P2 ;  /* 0xffffffffff427807 */ /* 0x000fe40005000000 */
[----:B------:R-:W-:-:S03]  /*a3a0*/  LOP3.LUT R97, R97, R64, RZ, 0xc0, !PT ;  /* 0x0000004061617212 */ /* 0x000fc600078ec0ff */
[----:B------:R-:W-:Y:S01]  /*a3b0*/  IMAD.MOV R67, RZ, RZ, -R66 ;  /* 0x000000ffff437224 */ /* 0x000fe200078e0a42 */
[----:B------:R-:W-:-:S04]  /*a3c0*/  SHF.R.U32.HI R97, RZ, R76, R97 ;  /* 0x0000004cff617219 */ /* 0x000fc80000011661 */
[--C-:B------:R-:W-:Y:S01]  /*a3d0*/  LOP3.LUT P3, RZ, R67, R76, R64.reuse, 0xf8, !PT ;  /* 0x0000004c43ff7212 */ /* 0x100fe2000786f840 */
[----:B------:R-:W-:Y:S01]  /*a3e0*/  VIADD R67, R74, 0xffffff04 ;  /* 0xffffff044a437836 */ /* 0x000fe20000000000 */
[C---:B------:R-:W-:Y:S02]  /*a3f0*/  LOP3.LUT P2, RZ, R97.reuse, 0x1, RZ, 0xc0, !PT ;  /* 0x0000000161ff7812 */ /* 0x040fe4000784c0ff */
[----:B------:R-:W-:Y:S02]  /*a400*/  LOP3.LUT P4, RZ, R97, 0x2, RZ, 0xc0, !PT ;  /* 0x0000000261ff7812 */ /* 0x000fe4000788c0ff */
[----:B------:R-:W-:Y:S02]  /*a410*/  SHF.R.U32.HI R64, RZ, R67, R64 ;  /* 0x00000043ff407219 */ /* 0x000fe40000011640 */
[----:B------:R-:W-:Y:S02]  /*a420*/  PLOP3.LUT P2, PT, P2, P3, P4, 0xe0, 0x0 ;  /* 0x000000000000781c */ /* 0x000fe40001747c40 */
[----:B------:R-:W-:-:S02]  /*a430*/  LOP3.LUT P3, RZ, R3, 0x7fffff, RZ, 0xc0, !PT ;  /* 0x007fffff03ff7812 */ /* 0x000fc4000786c0ff */
[----:B------:R-:W-:-:S04]  /*a440*/  SEL R0, RZ, 0x1, !P2 ;  /* 0x00000001ff007807 */ /* 0x000fc80005000000 */
[----:B------:R-:W-:-:S04]  /*a450*/  IADD3 R0, -R0, RZ, RZ ;  /* 0x000000ff00007210 */ /* 0x000fc80007ffe1ff */
[----:B------:R-:W-:-:S13]  /*a460*/  ISETP.GE.AND P2, PT, R0, RZ, PT ;  /* 0x000000ff0000720c */ /* 0x000fda0003f46270 */
[----:B------:R-:W-:-:S05]  /*a470*/  @!P2 IADD3 R64, R64, 0x1, RZ ;  /* 0x000000014040a810 */ /* 0x000fca0007ffe0ff */
[----:B------:R-:W-:-:S05]  /*a480*/  @!P3 IMAD.SHL.U32 R64, R64, 0x2, RZ ;  /* 0x000000024040b824 */ /* 0x000fca00078e00ff */
[----:B------:R-:W-:Y:S01]  /*a490*/  LOP3.LUT R64, R64, 0x80000000, R3, 0xf8, !PT ;  /* 0x8000000040407812 */ /* 0x000fe200078ef803 */
[----:B------:R-:W-:Y:S06]  /*a4a0*/  BRA `(.L_x_255) ;  /* 0x0000000000047947 */ /* 0x000fec0003800000 */
.L_x_256:
[----:B------:R1:W2:Y:S02]  /*a4b0*/  MUFU.RCP R64, R3 ;  /* 0x0000000300407308 */ /* 0x0002a40000001000 */
.L_x_255:
[----:B------:R-:W-:Y:S05]  /*a4c0*/  BSYNC B0 ;  /* 0x0000000000007941 */ /* 0x000fea0003800000 */
.L_x_253:
[----:B------:R-:W-:Y:S01]  /*a4d0*/  IMAD.MOV.U32 R66, RZ, RZ, R68 ;  /* 0x000000ffff427224 */ /* 0x000fe200078e0044 */
[----:B------:R-:W-:Y:S02]  /*a4e0*/  MOV R67, 0x0 ;  /* 0x0000000000437802 */ /* 0x000fe40000000f00 */
[----:B--2---:R-:W-:Y:S02]  /*a4f0*/  MOV R0, R64 ;  /* 0x0000004000007202 */ /* 0x004fe40000000f00 */
[----:B-1----:R-:W-:Y:S05]  /*a500*/  RET.REL.NODEC R66 `(_ZN7cutlass13device_kernelINS_4gemm6kernel13GemmUniversalIN4cute5tupleIJiiiiEEENS1_10collective13CollectiveMmaINS1_34MainloopSm90TmaGmmaWarpSpecializedILi8ENS5_IJNS4_1CILi1EEESB_SB_EEENS1_35KernelTmaWarpSpecializedCooperativeEEENS5_IJNSA_ILi128EEENSA_ILi64EEESG_EEENS_10bfloat16_tENS5_IJlSB_lEEESI_SJ_NS4_8TiledMMAINS4_8MMA_AtomIJNS4_4SM904GMMA27MMA_64x64x16_F32BF16BF16_SSILNSN_5MajorE0ELSP_0ELNSN_7ScaleInE1ELSQ_1EEEEEENS4_6LayoutINS5_IJNSA_ILi2EEESB_SB_EEENS5_IJSB_NSA_ILi0EEESW_EEEEENS5_IJNS4_10UnderscoreESZ_SZ_EEEEENS4_13SM90_TMA_LOADENS4_14ComposedLayoutINS4_7SwizzleILi3ELi4ELi3EEENS4_18smem_ptr_flag_bitsILi16EEENST_INS5_IJNSA_ILi8EEESG_EEENS5_IJSG_SB_EEEEEEEvNS4_8identityES12_S1C_vS1D_EENS_8epilogue10collective18CollectiveEpilogueINS1F_22Sm90TmaWarpSpecializedILi3ELi2ELi16ELb1ELb0EEEJSH_NS5_IJSF_NSA_ILi32EEEEEESI_SJ_SI_SJ_NS1F_6fusion15FusionCallbacksIS1J_NS1M_13LinCombEltActINS1F_6thread4SiLuESI_fSI_fLNS_15FloatRoundStyleE2EEESH_S1L_JEEES12_NS13_INS14_ILi2ELi4ELi3EEES17_NST_INS5_IJS18_S1K_EEENS5_IJS1K_SB_EEEEEEENS4_17SM75_U32x4_LDSM_NENS4_14SM90_TMA_STOREES1Y_NS4_17SM90_U32x4_STSM_NENS4_9Copy_AtomIJS21_NS_6half_tEEEEvEEEvvEEEEvNT_6ParamsE) ;  /* 0xffffff5842bc7950 */ /* 0x002fea0003c3ffff */
.L_x_257:
[----:B------:R-:W-:-:S00]  /*a510*/  BRA `(.L_x_257) ;  /* 0xfffffffc00fc7947 */ /* 0x000fc0000383ffff */
[----:B------:R-:W-:-:S00]  /*a520*/  NOP ;  /* 0x0000000000007918 */ /* 0x000fc00000000000 */
        /* <DEDUP_REMOVED lines=13> */
.L_x_258:


//--------------------- .nv.global.init           --------------------------
	.section	.nv.global.init,"aw",@progbits
.nv.global.init:
	.type		$str$22,@object
	.size		$str$22,($str$26 - $str$22)
$str$22:
        /*0000*/ 	.byte	0x6b, 0x5f, 0x74, 0x69, 0x6c, 0x65, 0x5f, 0x63, 0x6f, 0x75, 0x6e, 0x74, 0x20, 0x3e, 0x3d, 0x20
        /*0010*/ 	.byte	0x31, 0x00
	.type		$str$26,@object
	.size		$str$26,($str$27 - $str$26)
$str$26:
        /*0012*/ 	.byte	0x28, 0x61, 0x64, 0x64, 0x72, 0x65, 0x73, 0x73, 0x20, 0x26, 0x20, 0x6d, 0x61, 0x73, 0x6b, 0x29
        /*0022*/ 	.byte	0x20, 0x3d, 0x3d, 0x20, 0x30, 0x00
	.type		$str$27,@object
	.size		$str$27,($str$23 - $str$27)
$str$27:
        /*0028*/ 	.byte	0x2f, 0x74, 0x6d, 0x70, 0x2f, 0x63, 0x75, 0x74, 0x6c, 0x61, 0x73, 0x73, 0x5f, 0x73, 0x77, 0x65
        /*0038*/ 	.byte	0x65, 0x70, 0x5f, 0x73, 0x72, 0x63, 0x2f, 0x69, 0x6e, 0x63, 0x6c, 0x75, 0x64, 0x65, 0x2f, 0x63
        /*0048*/ 	.byte	0x75, 0x74, 0x65, 0x2f, 0x70, 0x6f, 0x69, 0x6e, 0x74, 0x65, 0x72, 0x5f, 0x66, 0x6c, 0x61, 0x67
        /*0058*/ 	.byte	0x67, 0x65, 0x64, 0x2e, 0x68, 0x70, 0x70, 0x00
	.type		$str$23,@object
	.size		$str$23,(__unnamed_2 - $str$23)
$str$23:
        /*0060*/ 	.byte	0x2f, 0x74, 0x6d, 0x70, 0x2f, 0x63, 0x75, 0x74, 0x6c, 0x61, 0x73, 0x73, 0x5f, 0x73, 0x77, 0x65
        /*0070*/ 	.byte	0x65, 0x70, 0x5f, 0x73, 0x72, 0x63, 0x2f, 0x69, 0x6e, 0x63, 0x6c, 0x75, 0x64, 0x65, 0x2f, 0x63
        /*0080*/ 	.byte	0x75, 0x74, 0x6c, 0x61, 0x73, 0x73, 0x2f, 0x67, 0x65, 0x6d, 0x6d, 0x2f, 0x63, 0x6f, 0x6c, 0x6c
        /*0090*/ 	.byte	0x65, 0x63, 0x74, 0x69, 0x76, 0x65, 0x2f, 0x73, 0x6d, 0x39, 0x30, 0x5f, 0x6d, 0x6d, 0x61, 0x5f
        /*00a0*/ 	.byte	0x74, 0x6d, 0x61, 0x5f, 0x67, 0x6d, 0x6d, 0x61, 0x5f, 0x73, 0x73, 0x5f, 0x77, 0x61, 0x72, 0x70
        /*00b0*/ 	.byte	0x73, 0x70, 0x65, 0x63, 0x69, 0x61, 0x6c, 0x69, 0x7a, 0x65, 0x64, 0x2e, 0x68, 0x70, 0x70, 0x00
	.type		__unnamed_2,@object
	.size		__unnamed_2,(__unnamed_1 - __unnamed_2)
__unnamed_2:
        /*00c0*/ 	.byte	0x61, 0x75, 0x74, 0x6f, 0x20, 0x63, 0x75, 0x74, 0x65, 0x3a, 0x3a, 0x61, 0x73, 0x5f, 0x70, 0x6f
        /* <DEDUP_REMOVED lines=27> */
        /*0280*/ 	.byte	0x3c, 0x34, 0x30, 0x39, 0x36, 0x3e, 0x3e, 0x3e, 0x3e, 0x3e, 0x5d, 0x00
	.type		__unnamed_1,@object
	.size		__unnamed_1,(.L_0 - __unnamed_1)
__unnamed_1:
        /* <DEDUP_REMOVED lines=181> */
        /*0ddc*/ 	.byte	0x5d, 0x00
.L_0:


//--------------------- .nv.shared._ZN7cutlass13device_kernelINS_4gemm6kernel13GemmUniversalIN4cute5tupleIJiiiiEEENS1_10collective13CollectiveMmaINS1_34MainloopSm90TmaGmmaWarpSpecializedILi8ENS5_IJNS4_1CILi1EEESB_SB_EEENS1_35KernelTmaWarpSpecializedCooperativeEEENS5_IJNSA_ILi128EEENSA_ILi64EEESG_EEENS_10bfloat16_tENS5_IJlSB_lEEESI_SJ_NS4_8TiledMMAINS4_8MMA_AtomIJNS4_4SM904GMMA27MMA_64x64x16_F32BF16BF16_SSILNSN_5MajorE0ELSP_0ELNSN_7ScaleInE1ELSQ_1EEEEEENS4_6LayoutINS5_IJNSA_ILi2EEESB_SB_EEENS5_IJSB_NSA_ILi0EEESW_EEEEENS5_IJNS4_10UnderscoreESZ_SZ_EEEEENS4_13SM90_TMA_LOADENS4_14ComposedLayoutINS4_7SwizzleILi3ELi4ELi3EEENS4_18smem_ptr_flag_bitsILi16EEENST_INS5_IJNSA_ILi8EEESG_EEENS5_IJSG_SB_EEEEEEEvNS4_8identityES12_S1C_vS1D_EENS_8epilogue10collective18CollectiveEpilogueINS1F_22Sm90TmaWarpSpecializedILi3ELi2ELi16ELb1ELb0EEEJSH_NS5_IJSF_NSA_ILi32EEEEEESI_SJ_SI_SJ_NS1F_6fusion15FusionCallbacksIS1J_NS1M_13LinCombEltActINS1F_6thread4SiLuESI_fSI_fLNS_15FloatRoundStyleE2EEESH_S1L_JEEES12_NS13_INS14_ILi2ELi4ELi3EEES17_NST_INS5_IJS18_S1K_EEENS5_IJS1K_SB_EEEEEEENS4_17SM75_U32x4_LDSM_NENS4_14SM90_TMA_STOREES1Y_NS4_17SM90_U32x4_STSM_NENS4_9Copy_AtomIJS21_NS_6half_tEEEEvEEEvvEEEEvNT_6ParamsE --------------------------
	.section	.nv.shared._ZN7cutlass13device_kernelINS_4gemm6kernel13GemmUniversalIN4cute5tupleIJiiiiEEENS1_10collective13CollectiveMmaINS1_34MainloopSm90TmaGmmaWarpSpecializedILi8ENS5_IJNS4_1CILi1EEESB_SB_EEENS1_35KernelTmaWarpSpecializedCooperativeEEENS5_IJNSA_ILi128EEENSA_ILi64EEESG_EEENS_10bfloat16_tENS5_IJlSB_lEEESI_SJ_NS4_8TiledMMAINS4_8MMA_AtomIJNS4_4SM904GMMA27MMA_64x64x16_F32BF16BF16_SSILNSN_5MajorE0ELSP_0ELNSN_7ScaleInE1ELSQ_1EEEEEENS4_6LayoutINS5_IJNSA_ILi2EEESB_SB_EEENS5_IJSB_NSA_ILi0EEESW_EEEEENS5_IJNS4_10UnderscoreESZ_SZ_EEEEENS4_13SM90_TMA_LOADENS4_14ComposedLayoutINS4_7SwizzleILi3ELi4ELi3EEENS4_18smem_ptr_flag_bitsILi16EEENST_INS5_IJNSA_ILi8EEESG_EEENS5_IJSG_SB_EEEEEEEvNS4_8identityES12_S1C_vS1D_EENS_8epilogue10collective18CollectiveEpilogueINS1F_22Sm90TmaWarpSpecializedILi3ELi2ELi16ELb1ELb0EEEJSH_NS5_IJSF_NSA_ILi32EEEEEESI_SJ_SI_SJ_NS1F_6fusion15FusionCallbacksIS1J_NS1M_13LinCombEltActINS1F_6thread4SiLuESI_fSI_fLNS_15FloatRoundStyleE2EEESH_S1L_JEEES12_NS13_INS14_ILi2ELi4ELi3EEES17_NST_INS5_IJS18_S1K_EEENS5_IJS1K_SB_EEEEEEENS4_17SM75_U32x4_LDSM_NENS4_14SM90_TMA_STOREES1Y_NS4_17SM90_U32x4_STSM_NENS4_9Copy_AtomIJS21_NS_6half_tEEEEvEEEvvEEEEvNT_6ParamsE,"aw",@nobits
	.sectionflags	@""
	.align	16
	.zero		1024


//--------------------- .nv.shared.reserved.0     --------------------------
	.section	.nv.shared.reserved.0,"aw",@nobits
	.weak		__nv_reservedSMEM_offset_0_alias
	.size		__nv_reservedSMEM_offset_0_alias, 0, 0
	.other		__nv_reservedSMEM_offset_0_alias,@"STO_CUDA_RESERVED_SHARED STV_DEFAULT"
__nv_reservedSMEM_offset_0_alias:
	.zero		0


//--------------------- .nv.global                --------------------------
	.section	.nv.global,"aw",@nobits
.nv.global:
	.type		_ZN39_INTERNAL_f70ba70f_4_k_cu_84592cd6_27954cute1_E,@object
	.size		_ZN39_INTERNAL_f70ba70f_4_k_cu_84592cd6_27954cute1_E,(_ZN39_INTERNAL_f70ba70f_4_k_cu_84592cd6_27954cuda3std3__45__cpo6cbeginE - _ZN39_INTERNAL_f70ba70f_4_k_cu_84592cd6_27954cute1_E)
_ZN39_INTERNAL_f70ba70f_4_k_cu_84592cd6_27954cute1_E:
	.zero		1
	.type		_ZN39_INTERNAL_f70ba70f_4_k_cu_84592cd6_27954cuda3std3__45__cpo6cbeginE,@object
	.size		_ZN39_INTERNAL_f70ba70f_4_k_cu_84592cd6_27954cuda3std3__45__cpo6cbeginE,(_ZN39_INTERNAL_f70ba70f_4_k_cu_84592cd6_27954cuda3std3__48in_placeE - _ZN39_INTERNAL_f70ba70f_4_k_cu_84592cd6_27954cuda3std3__45__cpo6cbeginE)
_ZN39_INTERNAL_f70ba70f_4_k_cu_84592cd6_27954cuda3std3__45__cpo6cbeginE:
	.zero		1
	.type		_ZN39_INTERNAL_f70ba70f_4_k_cu_84592cd6_27954cuda3std3__48in_placeE,@object
	.size		_ZN39_INTERNAL_f70ba70f_4_k_cu_84592cd6_27954cuda3std3__48in_placeE,(_ZN39_INTERNAL_f70ba70f_4_k_cu_84592cd6_27954cuda3std6ranges3__45__cpo9iter_moveE - _ZN39_INTERNAL_f70ba70f_4_k_cu_84592cd6_27954cuda3std3__48in_placeE)
_ZN39_INTERNAL_f70ba70f_4_k_cu_84592cd6_27954cuda3std3__48in_placeE:
	.zero		1
	.type		_ZN39_INTERNAL_f70ba70f_4_k_cu_84592cd6_27954cuda3std6ranges3__45__cpo9iter_moveE,@object
	.size		_ZN39_INTERNAL_f70ba70f_4_k_cu_84592cd6_27954cuda3std6ranges3__45__cpo9iter_moveE,(_ZN39_INTERNAL_f70ba70f_4_k_cu_84592cd6_27954cuda3std3__45__cpo5beginE - _ZN39_INTERNAL_f70ba70f_4_k_cu_84592cd6_27954cuda3std6ranges3__45__cpo9iter_moveE)
_ZN39_INTERNAL_f70ba70f_4_k_cu_84592cd6_27954cuda3std6ranges3__45__cpo9iter_moveE:
	.zero		1
	.type		_ZN39_INTERNAL_f70ba70f_4_k_cu_84592cd6_27954cuda3std3__45__cpo5beginE,@object
	.size		_ZN39_INTERNAL_f70ba70f_4_k_cu_84592cd6_27954cuda3std3__45__cpo5beginE,(_ZN39_INTERNAL_f70ba70f_4_k_cu_84592cd6_27954cuda3std3__441_GLOBAL__N__f70ba70f_4_k_cu_84592cd6_27956ignoreE - _ZN39_INTERNAL_f70ba70f_4_k_cu_84592cd6_27954cuda3std3__45__cpo5beginE)
_ZN39_INTERNAL_f70ba70f_4_k_cu_84592cd6_27954cuda3std3__45__cpo5beginE:
	.zero		1
	.type		_ZN39_INTERNAL_f70ba70f_4_k_cu_84592cd6_27954cuda3std3__441_GLOBAL__N__f70ba70f_4_k_cu_84592cd6_27956ignoreE,@object
	.size		_ZN39_INTERNAL_f70ba70f_4_k_cu_84592cd6_27954cuda3std3__441_GLOBAL__N__f70ba70f_4_k_cu_84592cd6_27956ignoreE,(_ZN39_INTERNAL_f70ba70f_4_k_cu_84592cd6_27954cute7productE - _ZN39_INTERNAL_f70ba70f_4_k_cu_84592cd6_27954cuda3std3__441_GLOBAL__N__f70ba70f_4_k_cu_84592cd6_27956ignoreE)
_ZN39_INTERNAL_f70ba70f_4_k_cu_84592cd6_27954cuda3std3__441_GLOBAL__N__f70ba70f_4_k_cu_84592cd6_27956ignoreE:
	.zero		1
	.type		_ZN39_INTERNAL_f70ba70f_4_k_cu_84592cd6_27954cute7productE,@object
	.size		_ZN39_INTERNAL_f70ba70f_4_k_cu_84592cd6_27954cute7productE,(_ZN39_INTERNAL_f70ba70f_4_k_cu_84592cd6_27954cuda3std3__45__cpo3endE - _ZN39_INTERNAL_f70ba70f_4_k_cu_84592cd6_27954cute7productE)
_ZN39_INTERNAL_f70ba70f_4_k_cu_84592cd6_27954cute7productE:
	.zero		1
	.type		_ZN39_INTERNAL_f70ba70f_4_k_cu_84592cd6_27954cuda3std3__45__cpo3endE,@object
	.size		_ZN39_INTERNAL_f70ba70f_4_k_cu_84592cd6_27954cuda3std3__45__cpo3endE,(_ZN39_INTERNAL_f70ba70f_4_k_cu_84592cd6_27954cuda3std3__419piecewise_constructE - _ZN39_INTERNAL_f70ba70f_4_k_cu_84592cd6_27954cuda3std3__45__cpo3endE)
_ZN39_INTERNAL_f70ba70f_4_k_cu_84592cd6_27954cuda3std3__45__cpo3endE:
	.zero		1
	.type		_ZN39_INTERNAL_f70ba70f_4_k_cu_84592cd6_27954cuda3std3__419piecewise_constructE,@object
	.size		_ZN39_INTERNAL_f70ba70f_4_k_cu_84592cd6_27954cuda3std3__419piecewise_constructE,(_ZN39_INTERNAL_f70ba70f_4_k_cu_84592cd6_27954cuda3std3__45__cpo4cendE - _ZN39_INTERNAL_f70ba70f_4_k_cu_84592cd6_27954cuda3std3__419piecewise_constructE)
_ZN39_INTERNAL_f70ba70f_4_k_cu_84592cd6_27954cuda3std3__419piecewise_constructE:
	.zero		1
	.type		_ZN39_INTERNAL_f70ba70f_4_k_cu_84592cd6_27954cuda3std3__45__cpo4cendE,@object
	.size		_ZN39_INTERNAL_f70ba70f_4_k_cu_84592cd6_27954cuda3std3__45__cpo4cendE,(_ZN39_INTERNAL_f70ba70f_4_k_cu_84592cd6_27954cuda3std6ranges3__45__cpo4swapE - _ZN39_INTERNAL_f70ba70f_4_k_cu_84592cd6_27954cuda3std3__45__cpo4cendE)
_ZN39_INTERNAL_f70ba70f_4_k_cu_84592cd6_27954cuda3std3__45__cpo4cendE:
	.zero		1
	.type		_ZN39_INTERNAL_f70ba70f_4_k_cu_84592cd6_27954cuda3std6ranges3__45__cpo4swapE,@object
	.size		_ZN39_INTERNAL_f70ba70f_4_k_cu_84592cd6_27954cuda3std6ranges3__45__cpo4swapE,(.L_9 - _ZN39_INTERNAL_f70ba70f_4_k_cu_84592cd6_27954cuda3std6ranges3__45__cpo4swapE)
_ZN39_INTERNAL_f70ba70f_4_k_cu_84592cd6_27954cuda3std6ranges3__45__cpo4swapE:
	.zero		1
.L_9:


//--------------------- .nv.constant0._ZN7cutlass13device_kernelINS_4gemm6kernel13GemmUniversalIN4cute5tupleIJiiiiEEENS1_10collective13CollectiveMmaINS1_34MainloopSm90TmaGmmaWarpSpecializedILi8ENS5_IJNS4_1CILi1EEESB_SB_EEENS1_35KernelTmaWarpSpecializedCooperativeEEENS5_IJNSA_ILi128EEENSA_ILi64EEESG_EEENS_10bfloat16_tENS5_IJlSB_lEEESI_SJ_NS4_8TiledMMAINS4_8MMA_AtomIJNS4_4SM904GMMA27MMA_64x64x16_F32BF16BF16_SSILNSN_5MajorE0ELSP_0ELNSN_7ScaleInE1ELSQ_1EEEEEENS4_6LayoutINS5_IJNSA_ILi2EEESB_SB_EEENS5_IJSB_NSA_ILi0EEESW_EEEEENS5_IJNS4_10UnderscoreESZ_SZ_EEEEENS4_13SM90_TMA_LOADENS4_14ComposedLayoutINS4_7SwizzleILi3ELi4ELi3EEENS4_18smem_ptr_flag_bitsILi16EEENST_INS5_IJNSA_ILi8EEESG_EEENS5_IJSG_SB_EEEEEEEvNS4_8identityES12_S1C_vS1D_EENS_8epilogue10collective18CollectiveEpilogueINS1F_22Sm90TmaWarpSpecializedILi3ELi2ELi16ELb1ELb0EEEJSH_NS5_IJSF_NSA_ILi32EEEEEESI_SJ_SI_SJ_NS1F_6fusion15FusionCallbacksIS1J_NS1M_13LinCombEltActINS1F_6thread4SiLuESI_fSI_fLNS_15FloatRoundStyleE2EEESH_S1L_JEEES12_NS13_INS14_ILi2ELi4ELi3EEES17_NST_INS5_IJS18_S1K_EEENS5_IJS1K_SB_EEEEEEENS4_17SM75_U32x4_LDSM_NENS4_14SM90_TMA_STOREES1Y_NS4_17SM90_U32x4_STSM_NENS4_9Copy_AtomIJS21_NS_6half_tEEEEvEEEvvEEEEvNT_6ParamsE --------------------------
	.section	.nv.constant0._ZN7cutlass13device_kernelINS_4gemm6kernel13GemmUniversalIN4cute5tupleIJiiiiEEENS1_10collective13CollectiveMmaINS1_34MainloopSm90TmaGmmaWarpSpecializedILi8ENS5_IJNS4_1CILi1EEESB_SB_EEENS1_35KernelTmaWarpSpecializedCooperativeEEENS5_IJNSA_ILi128EEENSA_ILi64EEESG_EEENS_10bfloat16_tENS5_IJlSB_lEEESI_SJ_NS4_8TiledMMAINS4_8MMA_AtomIJNS4_4SM904GMMA27MMA_64x64x16_F32BF16BF16_SSILNSN_5MajorE0ELSP_0ELNSN_7ScaleInE1ELSQ_1EEEEEENS4_6LayoutINS5_IJNSA_ILi2EEESB_SB_EEENS5_IJSB_NSA_ILi0EEESW_EEEEENS5_IJNS4_10UnderscoreESZ_SZ_EEEEENS4_13SM90_TMA_LOADENS4_14ComposedLayoutINS4_7SwizzleILi3ELi4ELi3EEENS4_18smem_ptr_flag_bitsILi16EEENST_INS5_IJNSA_ILi8EEESG_EEENS5_IJSG_SB_EEEEEEEvNS4_8identityES12_S1C_vS1D_EENS_8epilogue10collective18CollectiveEpilogueINS1F_22Sm90TmaWarpSpecializedILi3ELi2ELi16ELb1ELb0EEEJSH_NS5_IJSF_NSA_ILi32EEEEEESI_SJ_SI_SJ_NS1F_6fusion15FusionCallbacksIS1J_NS1M_13LinCombEltActINS1F_6thread4SiLuESI_fSI_fLNS_15FloatRoundStyleE2EEESH_S1L_JEEES12_NS13_INS14_ILi2ELi4ELi3EEES17_NST_INS5_IJS18_S1K_EEENS5_IJS1K_SB_EEEEEEENS4_17SM75_U32x4_LDSM_NENS4_14SM90_TMA_STOREES1Y_NS4_17SM90_U32x4_STSM_NENS4_9Copy_AtomIJS21_NS_6half_tEEEEvEEEvvEEEEvNT_6ParamsE,"a",@progbits
	.sectionflags	@""
	.align	4
.nv.constant0._ZN7cutlass13device_kernelINS_4gemm6kernel13GemmUniversalIN4cute5tupleIJiiiiEEENS1_10collective13CollectiveMmaINS1_34MainloopSm90TmaGmmaWarpSpecializedILi8ENS5_IJNS4_1CILi1EEESB_SB_EEENS1_35KernelTmaWarpSpecializedCooperativeEEENS5_IJNSA_ILi128EEENSA_ILi64EEESG_EEENS_10bfloat16_tENS5_IJlSB_lEEESI_SJ_NS4_8TiledMMAINS4_8MMA_AtomIJNS4_4SM904GMMA27MMA_64x64x16_F32BF16BF16_SSILNSN_5MajorE0ELSP_0ELNSN_7ScaleInE1ELSQ_1EEEEEENS4_6LayoutINS5_IJNSA_ILi2EEESB_SB_EEENS5_IJSB_NSA_ILi0EEESW_EEEEENS5_IJNS4_10UnderscoreESZ_SZ_EEEEENS4_13SM90_TMA_LOADENS4_14ComposedLayoutINS4_7SwizzleILi3ELi4ELi3EEENS4_18smem_ptr_flag_bitsILi16EEENST_INS5_IJNSA_ILi8EEESG_EEENS5_IJSG_SB_EEEEEEEvNS4_8identityES12_S1C_vS1D_EENS_8epilogue10collective18CollectiveEpilogueINS1F_22Sm90TmaWarpSpecializedILi3ELi2ELi16ELb1ELb0EEEJSH_NS5_IJSF_NSA_ILi32EEEEEESI_SJ_SI_SJ_NS1F_6fusion15FusionCallbacksIS1J_NS1M_13LinCombEltActINS1F_6thread4SiLuESI_fSI_fLNS_15FloatRoundStyleE2EEESH_S1L_JEEES12_NS13_INS14_ILi2ELi4ELi3EEES17_NST_INS5_IJS18_S1K_EEENS5_IJS1K_SB_EEEEEEENS4_17SM75_U32x4_LDSM_NENS4_14SM90_TMA_STOREES1Y_NS4_17SM90_U32x4_STSM_NENS4_9Copy_AtomIJS21_NS_6half_tEEEEvEEEvvEEEEvNT_6ParamsE:
	.zero		2432


//--------------------- SYMBOLS --------------------------

	.type		.nv.reservedSmem.offset0,@object
	.size		.nv.reservedSmem.offset0,0x4
	.type		__assertfail,@function
